	.target	sm_90a

	.elftype	@"ET_EXEC"


//--------------------- .note.nv.tkinfo           --------------------------
	.section	.note.nv.tkinfo,"",@"SHT_NOTE"
	.sectionflags	@"SHF_NOTE_NV_TKINFO"
	.tkinfo
        /*0018*/ 	.word	0x00000002
        /*0030*/ 	.string	""
        /*0030*/ 	.string	"ptxas"
        /*0030*/ 	.string	"Cuda compilation tools, release 13.0, V13.0.88"
        /*0030*/ 	.string	"Build cuda_13.0.r13.0/compiler.36424714_0"
        /*0030*/ 	.string	"-arch sm_90a -m 64 "



//--------------------- .note.nv.cuinfo           --------------------------
	.section	.note.nv.cuinfo,"",@"SHT_NOTE"
	.sectionflags	@"SHF_NOTE_NV_CUINFO"
        /*0018*/ 	.short	0x0002
        /*001a*/ 	.short	0x005a
        /*001c*/ 	.short	0x0082
	.zero		2


//--------------------- .nv.info                  --------------------------
	.section	.nv.info,"",@"SHT_CUDA_INFO"
	.align	4


	//----- nvinfo : EIATTR_REGCOUNT
	.align		4
        /*0000*/ 	.byte	0x04, 0x2f
        /*0002*/ 	.short	(.L_12 - .L_11)
	.align		4
.L_11:
        /*0004*/ 	.word	index@(_ZN7cutlass13device_kernelINS_4gemm6kernel13GemmUniversalIN4cute5tupleIJiiiiEEENS1_10collective13CollectiveMmaINS1_37MainloopSm90TmaGmmaWarpSpecializedFP8ILi10ENS5_IJNS4_1CILi1EEESB_SB_EEENS1_35KernelTmaWarpSpecializedCooperativeEEENS5_IJNSA_ILi256EEENSA_ILi96EEENSA_ILi64EEEEEENS_12float_e4m3_tENS5_IJlSB_lEEESJ_SK_NS4_8TiledMMAINS4_8MMA_AtomIJNS4_4SM904GMMA30MMA_64x96x32_F32E4M3E4M3_SS_TNILNSO_7ScaleInE1ELSQ_1EEEEEENS4_6LayoutINS5_IJNSA_ILi2EEESB_SB_EEENS5_IJSB_NSA_ILi0EEESW_EEEEENS5_IJNS4_10UnderscoreESZ_SZ_EEEEENS4_13SM90_TMA_LOADENS4_14ComposedLayoutINS4_7SwizzleILi2ELi4ELi3EEENS4_18smem_ptr_flag_bitsILi8EEENST_INS5_IJNSA_ILi8EEESH_EEENS5_IJSH_SB_EEEEEEEvNS4_8identityES12_S1C_vS1D_EENS_8epilogue10collective6detail29Sm90TmaWarpSpecializedAdapterINS1G_15DefaultEpilogueISJ_SK_SK_NS1F_6thread17LinearCombinationISJ_Li1EffLNS1K_9ScaleType4KindE0ELNS_15FloatRoundStyleE2ESJ_EENS1_15EpilogueDefaultEEEEEvvEEEEvNT_6ParamsE)
        /*0008*/ 	.word	0x000000a8


	//----- nvinfo : EIATTR_FRAME_SIZE
	.align		4
.L_12:
        /*000c*/ 	.byte	0x04, 0x11
        /*000e*/ 	.short	(.L_14 - .L_13)
	.align		4
.L_13:
        /*0010*/ 	.word	index@(_ZN7cutlass13device_kernelINS_4gemm6kernel13GemmUniversalIN4cute5tupleIJiiiiEEENS1_10collective13CollectiveMmaINS1_37MainloopSm90TmaGmmaWarpSpecializedFP8ILi10ENS5_IJNS4_1CILi1EEESB_SB_EEENS1_35KernelTmaWarpSpecializedCooperativeEEENS5_IJNSA_ILi256EEENSA_ILi96EEENSA_ILi64EEEEEENS_12float_e4m3_tENS5_IJlSB_lEEESJ_SK_NS4_8TiledMMAINS4_8MMA_AtomIJNS4_4SM904GMMA30MMA_64x96x32_F32E4M3E4M3_SS_TNILNSO_7ScaleInE1ELSQ_1EEEEEENS4_6LayoutINS5_IJNSA_ILi2EEESB_SB_EEENS5_IJSB_NSA_ILi0EEESW_EEEEENS5_IJNS4_10UnderscoreESZ_SZ_EEEEENS4_13SM90_TMA_LOADENS4_14ComposedLayoutINS4_7SwizzleILi2ELi4ELi3EEENS4_18smem_ptr_flag_bitsILi8EEENST_INS5_IJNSA_ILi8EEESH_EEENS5_IJSH_SB_EEEEEEEvNS4_8identityES12_S1C_vS1D_EENS_8epilogue10collective6detail29Sm90TmaWarpSpecializedAdapterINS1G_15DefaultEpilogueISJ_SK_SK_NS1F_6thread17LinearCombinationISJ_Li1EffLNS1K_9ScaleType4KindE0ELNS_15FloatRoundStyleE2ESJ_EENS1_15EpilogueDefaultEEEEEvvEEEEvNT_6ParamsE)
        /*0014*/ 	.word	0x00000000


	//----- nvinfo : EIATTR_MIN_STACK_SIZE
	.align		4
.L_14:
        /*0018*/ 	.byte	0x04, 0x12
        /*001a*/ 	.short	(.L_16 - .L_15)
	.align		4
.L_15:
        /*001c*/ 	.word	index@(_ZN7cutlass13device_kernelINS_4gemm6kernel13GemmUniversalIN4cute5tupleIJiiiiEEENS1_10collective13CollectiveMmaINS1_37MainloopSm90TmaGmmaWarpSpecializedFP8ILi10ENS5_IJNS4_1CILi1EEESB_SB_EEENS1_35KernelTmaWarpSpecializedCooperativeEEENS5_IJNSA_ILi256EEENSA_ILi96EEENSA_ILi64EEEEEENS_12float_e4m3_tENS5_IJlSB_lEEESJ_SK_NS4_8TiledMMAINS4_8MMA_AtomIJNS4_4SM904GMMA30MMA_64x96x32_F32E4M3E4M3_SS_TNILNSO_7ScaleInE1ELSQ_1EEEEEENS4_6LayoutINS5_IJNSA_ILi2EEESB_SB_EEENS5_IJSB_NSA_ILi0EEESW_EEEEENS5_IJNS4_10UnderscoreESZ_SZ_EEEEENS4_13SM90_TMA_LOADENS4_14ComposedLayoutINS4_7SwizzleILi2ELi4ELi3EEENS4_18smem_ptr_flag_bitsILi8EEENST_INS5_IJNSA_ILi8EEESH_EEENS5_IJSH_SB_EEEEEEEvNS4_8identityES12_S1C_vS1D_EENS_8epilogue10collective6detail29Sm90TmaWarpSpecializedAdapterINS1G_15DefaultEpilogueISJ_SK_SK_NS1F_6thread17LinearCombinationISJ_Li1EffLNS1K_9ScaleType4KindE0ELNS_15FloatRoundStyleE2ESJ_EENS1_15EpilogueDefaultEEEEEvvEEEEvNT_6ParamsE)
        /*0020*/ 	.word	0x00000000
.L_16:


//--------------------- .nv.compat                --------------------------
	.section	.nv.compat,"",@"SHT_CUDA_COMPAT_INFO"
	.align	4
        /*0000*/ 	.byte	0x02, 0x09, 0x01, 0x00, 0x02, 0x02, 0x04, 0x00, 0x02, 0x05, 0x05, 0x00, 0x03, 0x07, 0x01, 0x01
        /*0010*/ 	.byte	0x02, 0x03, 0x01, 0x00, 0x02, 0x06, 0x01, 0x00, 0x04, 0x0b, 0x08, 0x00, 0x00, 0x00, 0x00, 0x00
        /*0020*/ 	.byte	0x00, 0x00, 0x00, 0x00


//--------------------- .nv.info._ZN7cutlass13device_kernelINS_4gemm6kernel13GemmUniversalIN4cute5tupleIJiiiiEEENS1_10collective13CollectiveMmaINS1_37MainloopSm90TmaGmmaWarpSpecializedFP8ILi10ENS5_IJNS4_1CILi1EEESB_SB_EEENS1_35KernelTmaWarpSpecializedCooperativeEEENS5_IJNSA_ILi256EEENSA_ILi96EEENSA_ILi64EEEEEENS_12float_e4m3_tENS5_IJlSB_lEEESJ_SK_NS4_8TiledMMAINS4_8MMA_AtomIJNS4_4SM904GMMA30MMA_64x96x32_F32E4M3E4M3_SS_TNILNSO_7ScaleInE1ELSQ_1EEEEEENS4_6LayoutINS5_IJNSA_ILi2EEESB_SB_EEENS5_IJSB_NSA_ILi0EEESW_EEEEENS5_IJNS4_10UnderscoreESZ_SZ_EEEEENS4_13SM90_TMA_LOADENS4_14ComposedLayoutINS4_7SwizzleILi2ELi4ELi3EEENS4_18smem_ptr_flag_bitsILi8EEENST_INS5_IJNSA_ILi8EEESH_EEENS5_IJSH_SB_EEEEEEEvNS4_8identityES12_S1C_vS1D_EENS_8epilogue10collective6detail29Sm90TmaWarpSpecializedAdapterINS1G_15DefaultEpilogueISJ_SK_SK_NS1F_6thread17LinearCombinationISJ_Li1EffLNS1K_9ScaleType4KindE0ELNS_15FloatRoundStyleE2ESJ_EENS1_15EpilogueDefaultEEEEEvvEEEEvNT_6ParamsE --------------------------
	.section	.nv.info._ZN7cutlass13device_kernelINS_4gemm6kernel13GemmUniversalIN4cute5tupleIJiiiiEEENS1_10collective13CollectiveMmaINS1_37MainloopSm90TmaGmmaWarpSpecializedFP8ILi10ENS5_IJNS4_1CILi1EEESB_SB_EEENS1_35KernelTmaWarpSpecializedCooperativeEEENS5_IJNSA_ILi256EEENSA_ILi96EEENSA_ILi64EEEEEENS_12float_e4m3_tENS5_IJlSB_lEEESJ_SK_NS4_8TiledMMAINS4_8MMA_AtomIJNS4_4SM904GMMA30MMA_64x96x32_F32E4M3E4M3_SS_TNILNSO_7ScaleInE1ELSQ_1EEEEEENS4_6LayoutINS5_IJNSA_ILi2EEESB_SB_EEENS5_IJSB_NSA_ILi0EEESW_EEEEENS5_IJNS4_10UnderscoreESZ_SZ_EEEEENS4_13SM90_TMA_LOADENS4_14ComposedLayoutINS4_7SwizzleILi2ELi4ELi3EEENS4_18smem_ptr_flag_bitsILi8EEENST_INS5_IJNSA_ILi8EEESH_EEENS5_IJSH_SB_EEEEEEEvNS4_8identityES12_S1C_vS1D_EENS_8epilogue10collective6detail29Sm90TmaWarpSpecializedAdapterINS1G_15DefaultEpilogueISJ_SK_SK_NS1F_6thread17LinearCombinationISJ_Li1EffLNS1K_9ScaleType4KindE0ELNS_15FloatRoundStyleE2ESJ_EENS1_15EpilogueDefaultEEEEEvvEEEEvNT_6ParamsE,"",@"SHT_CUDA_INFO"
	.sectionflags	@""
	.align	4


	//----- nvinfo : EIATTR_CUDA_API_VERSION
	.align		4
        /*0000*/ 	.byte	0x04, 0x37
        /*0002*/ 	.short	(.L_18 - .L_17)
.L_17:
        /*0004*/ 	.word	0x00000082


	//----- nvinfo : EIATTR_KPARAM_INFO
	.align		4
.L_18:
        /*0008*/ 	.byte	0x04, 0x17
        /*000a*/ 	.short	(.L_20 - .L_19)
.L_19:
        /*000c*/ 	.word	0x00000000
        /*0010*/ 	.short	0x0000
        /*0012*/ 	.short	0x0070
        /*0014*/ 	.byte	0x00, 0xf0, 0x01, 0x10


	//----- nvinfo : EIATTR_SPARSE_MMA_MASK
	.align		4
.L_20:
        /*0018*/ 	.byte	0x03, 0x50
        /*001a*/ 	.short	0x0000


	//----- nvinfo : EIATTR_MAXREG_COUNT
	.align		4
        /*001c*/ 	.byte	0x03, 0x1b
        /*001e*/ 	.short	0x00a8


	//----- nvinfo : EIATTR_NUM_BARRIERS
	.align		4
        /*0020*/ 	.byte	0x02, 0x4c
        /*0022*/ 	.byte	0x01
	.zero		1


	//----- nvinfo : EIATTR_MERCURY_ISA_VERSION
	.align		4
        /*0024*/ 	.byte	0x03, 0x5f
        /*0026*/ 	.short	0x0101


	//----- nvinfo : EIATTR_INT_WARP_WIDE_INSTR_OFFSETS
	.align		4
        /*0028*/ 	.byte	0x04, 0x31
        /*002a*/ 	.short	(.L_22 - .L_21)


	//   ....[0]....
.L_21:
        /*002c*/ 	.word	0x000004c0


	//   ....[1]....
        /*0030*/ 	.word	0x000004d0


	//   ....[2]....
        /*0034*/ 	.word	0x000005c0


	//----- nvinfo : EIATTR_COOP_GROUP_MASK_REGIDS
	.align		4
.L_22:
        /*0038*/ 	.byte	0x04, 0x29
        /*003a*/ 	.short	(.L_24 - .L_23)


	//   ....[0]....
.L_23:
        /*003c*/ 	.word	0xffffffff


	//   ....[1]....
        /*0040*/ 	.word	0xffffffff


	//   ....[2]....
        /*0044*/ 	.word	0xffffffff


	//   ....[3]....
        /*0048*/ 	.word	0xffffffff


	//   ....[4]....
        /*004c*/ 	.word	0xffffffff


	//----- nvinfo : EIATTR_COOP_GROUP_INSTR_OFFSETS
	.align		4
.L_24:
        /*0050*/ 	.byte	0x04, 0x28
        /*0052*/ 	.short	(.L_26 - .L_25)


	//   ....[0]....
.L_25:
        /*0054*/ 	.word	0x00000060


	//   ....[1]....
        /*0058*/ 	.word	0x00000070


	//   ....[2]....
        /*005c*/ 	.word	0x00000130


	//   ....[3]....
        /*0060*/ 	.word	0x000003b0


	//   ....[4]....
        /*0064*/ 	.word	0x000010b0


	//----- nvinfo : EIATTR_REG_RECONFIG
	.align		4
.L_26:
        /*0068*/ 	.byte	0x01, 0x54
	.zero		2


	//----- nvinfo : EIATTR_MBARRIER_INSTR_OFFSETS
	.align		4
        /*006c*/ 	.byte	0x04, 0x39
        /*006e*/ 	.short	(.L_28 - .L_27)


	//   ....[0]....
.L_27:
        /*0070*/ 	.word	0x00000250
        /*0074*/ 	.word	0x000000ff
        /*0078*/ 	.word	0x00000000
        /*007c*/ 	.short	0x0100
        /*007e*/ 	.byte	0x08
	.zero		1


	//   ....[1]....
        /*0080*/ 	.word	0x00000260
        /*0084*/ 	.word	0x000000ff
        /*0088*/ 	.word	0x00000050
        /*008c*/ 	.short	0x0100
        /*008e*/ 	.byte	0x08
	.zero		1


	//   ....[2]....
        /*0090*/ 	.word	0x00000270
        /*0094*/ 	.word	0x000000ff
        /*0098*/ 	.word	0x00000008
        /*009c*/ 	.short	0x0100
        /*009e*/ 	.byte	0x08
	.zero		1


	//   ....[3]....
        /*00a0*/ 	.word	0x00000280
        /*00a4*/ 	.word	0x000000ff
        /*00a8*/ 	.word	0x00000058
        /*00ac*/ 	.short	0x0100
        /*00ae*/ 	.byte	0x08
	.zero		1


	//   ....[4]....
        /*00b0*/ 	.word	0x00000290
        /*00b4*/ 	.word	0x000000ff
        /*00b8*/ 	.word	0x00000010
        /*00bc*/ 	.short	0x0100
        /*00be*/ 	.byte	0x08
	.zero		1


	//   ....[5]....
        /*00c0*/ 	.word	0x000002a0
        /*00c4*/ 	.word	0x000000ff
        /*00c8*/ 	.word	0x00000060
        /*00cc*/ 	.short	0x0100
        /*00ce*/ 	.byte	0x08
	.zero		1


	//   ....[6]....
        /*00d0*/ 	.word	0x000002b0
        /*00d4*/ 	.word	0x000000ff
        /*00d8*/ 	.word	0x00000018
        /*00dc*/ 	.short	0x0100
        /*00de*/ 	.byte	0x08
	.zero		1


	//   ....[7]....
        /*00e0*/ 	.word	0x000002c0
        /*00e4*/ 	.word	0x000000ff
        /*00e8*/ 	.word	0x00000068
        /*00ec*/ 	.short	0x0100
        /*00ee*/ 	.byte	0x08
	.zero		1


	//   ....[8]....
        /*00f0*/ 	.word	0x000002d0
        /*00f4*/ 	.word	0x000000ff
        /*00f8*/ 	.word	0x00000020
        /*00fc*/ 	.short	0x0100
        /*00fe*/ 	.byte	0x08
	.zero		1


	//   ....[9]....
        /*0100*/ 	.word	0x000002e0
        /*0104*/ 	.word	0x000000ff
        /*0108*/ 	.word	0x00000070
        /*010c*/ 	.short	0x0100
        /*010e*/ 	.byte	0x08
	.zero		1


	//   ....[10]....
        /*0110*/ 	.word	0x000002f0
        /*0114*/ 	.word	0x000000ff
        /*0118*/ 	.word	0x00000028
        /*011c*/ 	.short	0x0100
        /*011e*/ 	.byte	0x08
	.zero		1


	//   ....[11]....
        /*0120*/ 	.word	0x00000300
        /*0124*/ 	.word	0x000000ff
        /*0128*/ 	.word	0x00000078
        /*012c*/ 	.short	0x0100
        /*012e*/ 	.byte	0x08
	.zero		1


	//   ....[12]....
        /*0130*/ 	.word	0x00000310
        /*0134*/ 	.word	0x000000ff
        /*0138*/ 	.word	0x00000030
        /*013c*/ 	.short	0x0100
        /*013e*/ 	.byte	0x08
	.zero		1


	//   ....[13]....
        /*0140*/ 	.word	0x00000320
        /*0144*/ 	.word	0x000000ff
        /*0148*/ 	.word	0x00000080
        /*014c*/ 	.short	0x0100
        /*014e*/ 	.byte	0x08
	.zero		1


	//   ....[14]....
        /*0150*/ 	.word	0x00000330
        /*0154*/ 	.word	0x000000ff
        /*0158*/ 	.word	0x00000038
        /*015c*/ 	.short	0x0100
        /*015e*/ 	.byte	0x08
	.zero		1


	//   ....[15]....
        /*0160*/ 	.word	0x00000340
        /*0164*/ 	.word	0x000000ff
        /*0168*/ 	.word	0x00000088
        /*016c*/ 	.short	0x0100
        /*016e*/ 	.byte	0x08
	.zero		1


	//   ....[16]....
        /*0170*/ 	.word	0x00000350
        /*0174*/ 	.word	0x000000ff
        /*0178*/ 	.word	0x00000040
        /*017c*/ 	.short	0x0100
        /*017e*/ 	.byte	0x08
	.zero		1


	//   ....[17]....
        /*0180*/ 	.word	0x00000360
        /*0184*/ 	.word	0x000000ff
        /*0188*/ 	.word	0x00000090
        /*018c*/ 	.short	0x0100
        /*018e*/ 	.byte	0x08
	.zero		1


	//   ....[18]....
        /*0190*/ 	.word	0x00000370
        /*0194*/ 	.word	0x000000ff
        /*0198*/ 	.word	0x00000048
        /*019c*/ 	.short	0x0100
        /*019e*/ 	.byte	0x08
	.zero		1


	//   ....[19]....
        /*01a0*/ 	.word	0x00000380
        /*01a4*/ 	.word	0x000000ff
        /*01a8*/ 	.word	0x00000098
        /*01ac*/ 	.short	0x0100
        /*01ae*/ 	.byte	0x08
	.zero		1


	//   ....[20]....
        /*01b0*/ 	.word	0x00000610
        /*01b4*/ 	.word	0x000000ff
        /*01b8*/ 	.word	0x000000b0
        /*01bc*/ 	.short	0x0100
        /*01be*/ 	.byte	0x06
	.zero		1


	//   ....[21]....
        /*01c0*/ 	.word	0x00000670
        /*01c4*/ 	.word	0x000000ff
        /*01c8*/ 	.word	0x000000b8
        /*01cc*/ 	.short	0x0100
        /*01ce*/ 	.byte	0x06
	.zero		1


	//   ....[22]....
        /*01d0*/ 	.word	0x000017d0
        /*01d4*/ 	.word	0x000000ff
        /*01d8*/ 	.word	0x00000000
        /*01dc*/ 	.short	0x010a
        /*01de*/ 	.byte	0x06
	.zero		1


	//   ....[23]....
        /*01e0*/ 	.word	0x00001810
        /*01e4*/ 	.word	0x000000ff
        /*01e8*/ 	.word	0x00000000
        /*01ec*/ 	.short	0x010a
        /*01ee*/ 	.byte	0x06
	.zero		1


	//   ....[24]....
        /*01f0*/ 	.word	0x000024b0
        /*01f4*/ 	.word	0x000000ff
        /*01f8*/ 	.word	0x00000000
        /*01fc*/ 	.short	0x010a
        /*01fe*/ 	.byte	0x0c
	.zero		1


	//   ....[25]....
        /*0200*/ 	.word	0x000024f0
        /*0204*/ 	.word	0x000000ff
        /*0208*/ 	.word	0x00000000
        /*020c*/ 	.short	0x010a
        /*020e*/ 	.byte	0x0c
	.zero		1


	//   ....[26]....
        /*0210*/ 	.word	0x00002da0
        /*0214*/ 	.word	0x000000ff
        /*0218*/ 	.word	0x00000000
        /*021c*/ 	.short	0x0101
        /*021e*/ 	.byte	0x08
	.zero		1


	//   ....[27]....
        /*0220*/ 	.word	0x000035f0
        /*0224*/ 	.word	0x000000ff
        /*0228*/ 	.word	0x00000000
        /*022c*/ 	.short	0x0101
        /*022e*/ 	.byte	0x08
	.zero		1


	//   ....[28]....
        /*0230*/ 	.word	0x0000b300
        /*0234*/ 	.word	0x00000013
        /*0238*/ 	.word	0x00000050
        /*023c*/ 	.short	0x010a
        /*023e*/ 	.byte	0x3f
	.zero		1


	//   ....[29]....
        /*0240*/ 	.word	0x0000b6a0
        /*0244*/ 	.word	0x00000008
        /*0248*/ 	.word	0x000000b8
        /*024c*/ 	.short	0x0101
        /*024e*/ 	.byte	0x3f
	.zero		1


	//   ....[30]....
        /*0250*/ 	.word	0x0000bdb0
        /*0254*/ 	.word	0x00000006
        /*0258*/ 	.word	0x00000000
        /*025c*/ 	.short	0x010a
        /*025e*/ 	.byte	0x3f
	.zero		1


	//   ....[31]....
        /*0260*/ 	.word	0x0000be30
        /*0264*/ 	.word	0x00000007
        /*0268*/ 	.word	0x00000000
        /*026c*/ 	.short	0x010a
        /*026e*/ 	.byte	0x3f
	.zero		1


	//   ....[32]....
        /*0270*/ 	.word	0x0000bec0
        /*0274*/ 	.word	0x00000006
        /*0278*/ 	.word	0x00000000
        /*027c*/ 	.short	0x010a
        /*027e*/ 	.byte	0x3f
	.zero		1


	//   ....[33]....
        /*0280*/ 	.word	0x0000bf50
        /*0284*/ 	.word	0x00000009
        /*0288*/ 	.word	0x00000000
        /*028c*/ 	.short	0x010a
        /*028e*/ 	.byte	0x3f
	.zero		1


	//   ....[34]....
        /*0290*/ 	.word	0x0000bfe0
        /*0294*/ 	.word	0x00000006
        /*0298*/ 	.word	0x00000000
        /*029c*/ 	.short	0x010a
        /*029e*/ 	.byte	0x3f
	.zero		1


	//   ....[35]....
        /*02a0*/ 	.word	0x0000c070
        /*02a4*/ 	.word	0x00000009
        /*02a8*/ 	.word	0x00000000
        /*02ac*/ 	.short	0x010a
        /*02ae*/ 	.byte	0x3f
	.zero		1


	//   ....[36]....
        /*02b0*/ 	.word	0x0000c100
        /*02b4*/ 	.word	0x00000006
        /*02b8*/ 	.word	0x00000000
        /*02bc*/ 	.short	0x010a
        /*02be*/ 	.byte	0x3f
	.zero		1


	//   ....[37]....
        /*02c0*/ 	.word	0x0000c190
        /*02c4*/ 	.word	0x00000009
        /*02c8*/ 	.word	0x00000000
        /*02cc*/ 	.short	0x010a
        /*02ce*/ 	.byte	0x3f
	.zero		1


	//   ....[38]....
        /*02d0*/ 	.word	0x0000c220
        /*02d4*/ 	.word	0x00000006
        /*02d8*/ 	.word	0x00000000
        /*02dc*/ 	.short	0x010a
        /*02de*/ 	.byte	0x3f
	.zero		1


	//   ....[39]....
        /*02e0*/ 	.word	0x0000c2b0
        /*02e4*/ 	.word	0x00000003
        /*02e8*/ 	.word	0x00000000
        /*02ec*/ 	.short	0x010a
        /*02ee*/ 	.byte	0x3f
	.zero		1


	//   ....[40]....
        /*02f0*/ 	.word	0x0000c320
        /*02f4*/ 	.word	0x00000009
        /*02f8*/ 	.word	0x00000000
        /*02fc*/ 	.short	0x010a
        /*02fe*/ 	.byte	0x3f
	.zero		1


	//   ....[41]....
        /*0300*/ 	.word	0x0000c380
        /*0304*/ 	.word	0x0000000a
        /*0308*/ 	.word	0x00000000
        /*030c*/ 	.short	0x010a
        /*030e*/ 	.byte	0x3f
	.zero		1


	//   ....[42]....
        /*0310*/ 	.word	0x0000c450
        /*0314*/ 	.word	0x00000013
        /*0318*/ 	.word	0x00000050
        /*031c*/ 	.short	0x010a
        /*031e*/ 	.byte	0x3f
	.zero		1


	//   ....[43]....
        /*0320*/ 	.word	0x0000c530
        /*0324*/ 	.word	0x00000006
        /*0328*/ 	.word	0x00000000
        /*032c*/ 	.short	0x010a
        /*032e*/ 	.byte	0x3f
	.zero		1


	//   ....[44]....
        /*0330*/ 	.word	0x0000c580
        /*0334*/ 	.word	0x00000007
        /*0338*/ 	.word	0x00000000
        /*033c*/ 	.short	0x010a
        /*033e*/ 	.byte	0x3f
	.zero		1


	//   ....[45]....
        /*0340*/ 	.word	0x0000c5d0
        /*0344*/ 	.word	0x00000006
        /*0348*/ 	.word	0x00000000
        /*034c*/ 	.short	0x010a
        /*034e*/ 	.byte	0x3f
	.zero		1


	//   ....[46]....
        /*0350*/ 	.word	0x0000c620
        /*0354*/ 	.word	0x00000009
        /*0358*/ 	.word	0x00000000
        /*035c*/ 	.short	0x010a
        /*035e*/ 	.byte	0x3f
	.zero		1


	//   ....[47]....
        /*0360*/ 	.word	0x0000c670
        /*0364*/ 	.word	0x00000006
        /*0368*/ 	.word	0x00000000
        /*036c*/ 	.short	0x010a
        /*036e*/ 	.byte	0x3f
	.zero		1


	//   ....[48]....
        /*0370*/ 	.word	0x0000c6c0
        /*0374*/ 	.word	0x00000009
        /*0378*/ 	.word	0x00000000
        /*037c*/ 	.short	0x010a
        /*037e*/ 	.byte	0x3f
	.zero		1


	//   ....[49]....
        /*0380*/ 	.word	0x0000c710
        /*0384*/ 	.word	0x00000006
        /*0388*/ 	.word	0x00000000
        /*038c*/ 	.short	0x010a
        /*038e*/ 	.byte	0x3f
	.zero		1


	//   ....[50]....
        /*0390*/ 	.word	0x0000c760
        /*0394*/ 	.word	0x00000009
        /*0398*/ 	.word	0x00000000
        /*039c*/ 	.short	0x010a
        /*039e*/ 	.byte	0x3f
	.zero		1


	//   ....[51]....
        /*03a0*/ 	.word	0x0000c7b0
        /*03a4*/ 	.word	0x00000006
        /*03a8*/ 	.word	0x00000000
        /*03ac*/ 	.short	0x010a
        /*03ae*/ 	.byte	0x3f
	.zero		1


	//----- nvinfo : EIATTR_NUM_MBARRIERS
	.align		4
.L_28:
        /*03b0*/ 	.byte	0x03, 0x38
        /*03b2*/ 	.short	0x0016


	//----- nvinfo : EIATTR_EXIT_INSTR_OFFSETS
	.align		4
        /*03b4*/ 	.byte	0x04, 0x1c
        /*03b6*/ 	.short	(.L_30 - .L_29)


	//   ....[0]....
.L_29:
        /*03b8*/ 	.word	0x000006c0


	//   ....[1]....
        /*03bc*/ 	.word	0x00000f80


	//   ....[2]....
        /*03c0*/ 	.word	0x0000a970


	//   ....[3]....
        /*03c4*/ 	.word	0x0000afa0


	//   ....[4]....
        /*03c8*/ 	.word	0x0000c300


	//----- nvinfo : EIATTR_MAX_THREADS
	.align		4
.L_30:
        /*03cc*/ 	.byte	0x04, 0x05
        /*03ce*/ 	.short	(.L_32 - .L_31)
.L_31:
        /*03d0*/ 	.word	0x00000180
        /*03d4*/ 	.word	0x00000001
        /*03d8*/ 	.word	0x00000001


	//----- nvinfo : EIATTR_CRS_STACK_SIZE
	.align		4
.L_32:
        /*03dc*/ 	.byte	0x04, 0x1e
        /*03de*/ 	.short	(.L_34 - .L_33)
.L_33:
        /*03e0*/ 	.word	0x00000000


	//----- nvinfo : EIATTR_CBANK_PARAM_SIZE
	.align		4
.L_34:
        /*03e4*/ 	.byte	0x03, 0x19
        /*03e6*/ 	.short	0x0470


	//----- nvinfo : EIATTR_PARAM_CBANK
	.align		4
        /*03e8*/ 	.byte	0x04, 0x0a
        /*03ea*/ 	.short	(.L_36 - .L_35)
	.align		4
.L_35:
        /*03ec*/ 	.word	index@(.nv.constant0._ZN7cutlass13device_kernelINS_4gemm6kernel13GemmUniversalIN4cute5tupleIJiiiiEEENS1_10collective13CollectiveMmaINS1_37MainloopSm90TmaGmmaWarpSpecializedFP8ILi10ENS5_IJNS4_1CILi1EEESB_SB_EEENS1_35KernelTmaWarpSpecializedCooperativeEEENS5_IJNSA_ILi256EEENSA_ILi96EEENSA_ILi64EEEEEENS_12float_e4m3_tENS5_IJlSB_lEEESJ_SK_NS4_8TiledMMAINS4_8MMA_AtomIJNS4_4SM904GMMA30MMA_64x96x32_F32E4M3E4M3_SS_TNILNSO_7ScaleInE1ELSQ_1EEEEEENS4_6LayoutINS5_IJNSA_ILi2EEESB_SB_EEENS5_IJSB_NSA_ILi0EEESW_EEEEENS5_IJNS4_10UnderscoreESZ_SZ_EEEEENS4_13SM90_TMA_LOADENS4_14ComposedLayoutINS4_7SwizzleILi2ELi4ELi3EEENS4_18smem_ptr_flag_bitsILi8EEENST_INS5_IJNSA_ILi8EEESH_EEENS5_IJSH_SB_EEEEEEEvNS4_8identityES12_S1C_vS1D_EENS_8epilogue10collective6detail29Sm90TmaWarpSpecializedAdapterINS1G_15DefaultEpilogueISJ_SK_SK_NS1F_6thread17LinearCombinationISJ_Li1EffLNS1K_9ScaleType4KindE0ELNS_15FloatRoundStyleE2ESJ_EENS1_15EpilogueDefaultEEEEEvvEEEEvNT_6ParamsE)
        /*03f0*/ 	.short	0x0210
        /*03f2*/ 	.short	0x0470


	//----- nvinfo : EIATTR_SW_WAR
	.align		4
.L_36:
        /*03f4*/ 	.byte	0x04, 0x36
        /*03f6*/ 	.short	(.L_38 - .L_37)
.L_37:
        /*03f8*/ 	.word	0x00000008
.L_38:


//--------------------- .nv.callgraph             --------------------------
	.section	.nv.callgraph,"",@"SHT_CUDA_CALLGRAPH"
	.align	4
	.sectionentsize	8
	.align		4
        /*0000*/ 	.word	0x00000000
	.align		4
        /*0004*/ 	.word	0xffffffff
	.align		4
        /*0008*/ 	.word	0x00000000
	.align		4
        /*000c*/ 	.word	0xfffffffe
	.align		4
        /*0010*/ 	.word	0x00000000
	.align		4
        /*0014*/ 	.word	0xfffffffd
	.align		4
        /*0018*/ 	.word	0x00000000
	.align		4
        /*001c*/ 	.word	0xfffffffc


//--------------------- .nv.constant4             --------------------------
	.section	.nv.constant4,"a",@progbits
	.align	8
	.align		8
.nv.constant4:
        /*0000*/ 	.dword	_ZN40_INTERNAL_1cf7d194_4_k_cu_1e3af7eb_128664cuda3std3__45__cpo5beginE
	.align		8
        /*0008*/ 	.dword	_ZN40_INTERNAL_1cf7d194_4_k_cu_1e3af7eb_128664cuda3std3__45__cpo3endE
	.align		8
        /*0010*/ 	.dword	_ZN40_INTERNAL_1cf7d194_4_k_cu_1e3af7eb_128664cuda3std3__45__cpo6cbeginE
	.align		8
        /*0018*/ 	.dword	_ZN40_INTERNAL_1cf7d194_4_k_cu_1e3af7eb_128664cuda3std3__45__cpo4cendE
	.align		8
        /*0020*/ 	.dword	_ZN40_INTERNAL_1cf7d194_4_k_cu_1e3af7eb_128664cuda3std3__442_GLOBAL__N__1cf7d194_4_k_cu_1e3af7eb_128666ignoreE
	.align		8
        /*0028*/ 	.dword	_ZN40_INTERNAL_1cf7d194_4_k_cu_1e3af7eb_128664cuda3std3__419piecewise_constructE
	.align		8
        /*0030*/ 	.dword	_ZN40_INTERNAL_1cf7d194_4_k_cu_1e3af7eb_128664cuda3std3__48in_placeE
	.align		8
        /*0038*/ 	.dword	_ZN40_INTERNAL_1cf7d194_4_k_cu_1e3af7eb_128664cuda3std6ranges3__45__cpo4swapE
	.align		8
        /*0040*/ 	.dword	_ZN40_INTERNAL_1cf7d194_4_k_cu_1e3af7eb_128664cuda3std6ranges3__45__cpo9iter_moveE
	.align		8
        /*0048*/ 	.dword	_ZN40_INTERNAL_1cf7d194_4_k_cu_1e3af7eb_128664cute7productE
	.align		8
        /*0050*/ 	.dword	_ZN40_INTERNAL_1cf7d194_4_k_cu_1e3af7eb_128664cute1_E


//--------------------- .text._ZN7cutlass13device_kernelINS_4gemm6kernel13GemmUniversalIN4cute5tupleIJiiiiEEENS1_10collective13CollectiveMmaINS1_37MainloopSm90TmaGmmaWarpSpecializedFP8ILi10ENS5_IJNS4_1CILi1EEESB_SB_EEENS1_35KernelTmaWarpSpecializedCooperativeEEENS5_IJNSA_ILi256EEENSA_ILi96EEENSA_ILi64EEEEEENS_12float_e4m3_tENS5_IJlSB_lEEESJ_SK_NS4_8TiledMMAINS4_8MMA_AtomIJNS4_4SM904GMMA30MMA_64x96x32_F32E4M3E4M3_SS_TNILNSO_7ScaleInE1ELSQ_1EEEEEENS4_6LayoutINS5_IJNSA_ILi2EEESB_SB_EEENS5_IJSB_NSA_ILi0EEESW_EEEEENS5_IJNS4_10UnderscoreESZ_SZ_EEEEENS4_13SM90_TMA_LOADENS4_14ComposedLayoutINS4_7SwizzleILi2ELi4ELi3EEENS4_18smem_ptr_flag_bitsILi8EEENST_INS5_IJNSA_ILi8EEESH_EEENS5_IJSH_SB_EEEEEEEvNS4_8identityES12_S1C_vS1D_EENS_8epilogue10collective6detail29Sm90TmaWarpSpecializedAdapterINS1G_15DefaultEpilogueISJ_SK_SK_NS1F_6thread17LinearCombinationISJ_Li1EffLNS1K_9ScaleType4KindE0ELNS_15FloatRoundStyleE2ESJ_EENS1_15EpilogueDefaultEEEEEvvEEEEvNT_6ParamsE --------------------------
	.section	.text._ZN7cutlass13device_kernelINS_4gemm6kernel13GemmUniversalIN4cute5tupleIJiiiiEEENS1_10collective13CollectiveMmaINS1_37MainloopSm90TmaGmmaWarpSpecializedFP8ILi10ENS5_IJNS4_1CILi1EEESB_SB_EEENS1_35KernelTmaWarpSpecializedCooperativeEEENS5_IJNSA_ILi256EEENSA_ILi96EEENSA_ILi64EEEEEENS_12float_e4m3_tENS5_IJlSB_lEEESJ_SK_NS4_8TiledMMAINS4_8MMA_AtomIJNS4_4SM904GMMA30MMA_64x96x32_F32E4M3E4M3_SS_TNILNSO_7ScaleInE1ELSQ_1EEEEEENS4_6LayoutINS5_IJNSA_ILi2EEESB_SB_EEENS5_IJSB_NSA_ILi0EEESW_EEEEENS5_IJNS4_10UnderscoreESZ_SZ_EEEEENS4_13SM90_TMA_LOADENS4_14ComposedLayoutINS4_7SwizzleILi2ELi4ELi3EEENS4_18smem_ptr_flag_bitsILi8EEENST_INS5_IJNSA_ILi8EEESH_EEENS5_IJSH_SB_EEEEEEEvNS4_8identityES12_S1C_vS1D_EENS_8epilogue10collective6detail29Sm90TmaWarpSpecializedAdapterINS1G_15DefaultEpilogueISJ_SK_SK_NS1F_6thread17LinearCombinationISJ_Li1EffLNS1K_9ScaleType4KindE0ELNS_15FloatRoundStyleE2ESJ_EENS1_15EpilogueDefaultEEEEEvvEEEEvNT_6ParamsE,"ax",@progbits
	.align	128
.text._ZN7cutlass13device_kernelINS_4gemm6kernel13GemmUniversalIN4cute5tupleIJiiiiEEENS1_10collective13CollectiveMmaINS1_37MainloopSm90TmaGmmaWarpSpecializedFP8ILi10ENS5_IJNS4_1CILi1EEESB_SB_EEENS1_35KernelTmaWarpSpecializedCooperativeEEENS5_IJNSA_ILi256EEENSA_ILi96EEENSA_ILi64EEEEEENS_12float_e4m3_tENS5_IJlSB_lEEESJ_SK_NS4_8TiledMMAINS4_8MMA_AtomIJNS4_4SM904GMMA30MMA_64x96x32_F32E4M3E4M3_SS_TNILNSO_7ScaleInE1ELSQ_1EEEEEENS4_6LayoutINS5_IJNSA_ILi2EEESB_SB_EEENS5_IJSB_NSA_ILi0EEESW_EEEEENS5_IJNS4_10UnderscoreESZ_SZ_EEEEENS4_13SM90_TMA_LOADENS4_14ComposedLayoutINS4_7SwizzleILi2ELi4ELi3EEENS4_18smem_ptr_flag_bitsILi8EEENST_INS5_IJNSA_ILi8EEESH_EEENS5_IJSH_SB_EEEEEEEvNS4_8identityES12_S1C_vS1D_EENS_8epilogue10collective6detail29Sm90TmaWarpSpecializedAdapterINS1G_15DefaultEpilogueISJ_SK_SK_NS1F_6thread17LinearCombinationISJ_Li1EffLNS1K_9ScaleType4KindE0ELNS_15FloatRoundStyleE2ESJ_EENS1_15EpilogueDefaultEEEEEvvEEEEvNT_6ParamsE:
        .type           _ZN7cutlass13device_kernelINS_4gemm6kernel13GemmUniversalIN4cute5tupleIJiiiiEEENS1_10collective13CollectiveMmaINS1_37MainloopSm90TmaGmmaWarpSpecializedFP8ILi10ENS5_IJNS4_1CILi1EEESB_SB_EEENS1_35KernelTmaWarpSpecializedCooperativeEEENS5_IJNSA_ILi256EEENSA_ILi96EEENSA_ILi64EEEEEENS_12float_e4m3_tENS5_IJlSB_lEEESJ_SK_NS4_8TiledMMAINS4_8MMA_AtomIJNS4_4SM904GMMA30MMA_64x96x32_F32E4M3E4M3_SS_TNILNSO_7ScaleInE1ELSQ_1EEEEEENS4_6LayoutINS5_IJNSA_ILi2EEESB_SB_EEENS5_IJSB_NSA_ILi0EEESW_EEEEENS5_IJNS4_10UnderscoreESZ_SZ_EEEEENS4_13SM90_TMA_LOADENS4_14ComposedLayoutINS4_7SwizzleILi2ELi4ELi3EEENS4_18smem_ptr_flag_bitsILi8EEENST_INS5_IJNSA_ILi8EEESH_EEENS5_IJSH_SB_EEEEEEEvNS4_8identityES12_S1C_vS1D_EENS_8epilogue10collective6detail29Sm90TmaWarpSpecializedAdapterINS1G_15DefaultEpilogueISJ_SK_SK_NS1F_6thread17LinearCombinationISJ_Li1EffLNS1K_9ScaleType4KindE0ELNS_15FloatRoundStyleE2ESJ_EENS1_15EpilogueDefaultEEEEEvvEEEEvNT_6ParamsE,@function
        .size           _ZN7cutlass13device_kernelINS_4gemm6kernel13GemmUniversalIN4cute5tupleIJiiiiEEENS1_10collective13CollectiveMmaINS1_37MainloopSm90TmaGmmaWarpSpecializedFP8ILi10ENS5_IJNS4_1CILi1EEESB_SB_EEENS1_35KernelTmaWarpSpecializedCooperativeEEENS5_IJNSA_ILi256EEENSA_ILi96EEENSA_ILi64EEEEEENS_12float_e4m3_tENS5_IJlSB_lEEESJ_SK_NS4_8TiledMMAINS4_8MMA_AtomIJNS4_4SM904GMMA30MMA_64x96x32_F32E4M3E4M3_SS_TNILNSO_7ScaleInE1ELSQ_1EEEEEENS4_6LayoutINS5_IJNSA_ILi2EEESB_SB_EEENS5_IJSB_NSA_ILi0EEESW_EEEEENS5_IJNS4_10UnderscoreESZ_SZ_EEEEENS4_13SM90_TMA_LOADENS4_14ComposedLayoutINS4_7SwizzleILi2ELi4ELi3EEENS4_18smem_ptr_flag_bitsILi8EEENST_INS5_IJNSA_ILi8EEESH_EEENS5_IJSH_SB_EEEEEEEvNS4_8identityES12_S1C_vS1D_EENS_8epilogue10collective6detail29Sm90TmaWarpSpecializedAdapterINS1G_15DefaultEpilogueISJ_SK_SK_NS1F_6thread17LinearCombinationISJ_Li1EffLNS1K_9ScaleType4KindE0ELNS_15FloatRoundStyleE2ESJ_EENS1_15EpilogueDefaultEEEEEvvEEEEvNT_6ParamsE,(.L_x_278 - _ZN7cutlass13device_kernelINS_4gemm6kernel13GemmUniversalIN4cute5tupleIJiiiiEEENS1_10collective13CollectiveMmaINS1_37MainloopSm90TmaGmmaWarpSpecializedFP8ILi10ENS5_IJNS4_1CILi1EEESB_SB_EEENS1_35KernelTmaWarpSpecializedCooperativeEEENS5_IJNSA_ILi256EEENSA_ILi96EEENSA_ILi64EEEEEENS_12float_e4m3_tENS5_IJlSB_lEEESJ_SK_NS4_8TiledMMAINS4_8MMA_AtomIJNS4_4SM904GMMA30MMA_64x96x32_F32E4M3E4M3_SS_TNILNSO_7ScaleInE1ELSQ_1EEEEEENS4_6LayoutINS5_IJNSA_ILi2EEESB_SB_EEENS5_IJSB_NSA_ILi0EEESW_EEEEENS5_IJNS4_10UnderscoreESZ_SZ_EEEEENS4_13SM90_TMA_LOADENS4_14ComposedLayoutINS4_7SwizzleILi2ELi4ELi3EEENS4_18smem_ptr_flag_bitsILi8EEENST_INS5_IJNSA_ILi8EEESH_EEENS5_IJSH_SB_EEEEEEEvNS4_8identityES12_S1C_vS1D_EENS_8epilogue10collective6detail29Sm90TmaWarpSpecializedAdapterINS1G_15DefaultEpilogueISJ_SK_SK_NS1F_6thread17LinearCombinationISJ_Li1EffLNS1K_9ScaleType4KindE0ELNS_15FloatRoundStyleE2ESJ_EENS1_15EpilogueDefaultEEEEEvvEEEEvNT_6ParamsE)
        .other          _ZN7cutlass13device_kernelINS_4gemm6kernel13GemmUniversalIN4cute5tupleIJiiiiEEENS1_10collective13CollectiveMmaINS1_37MainloopSm90TmaGmmaWarpSpecializedFP8ILi10ENS5_IJNS4_1CILi1EEESB_SB_EEENS1_35KernelTmaWarpSpecializedCooperativeEEENS5_IJNSA_ILi256EEENSA_ILi96EEENSA_ILi64EEEEEENS_12float_e4m3_tENS5_IJlSB_lEEESJ_SK_NS4_8TiledMMAINS4_8MMA_AtomIJNS4_4SM904GMMA30MMA_64x96x32_F32E4M3E4M3_SS_TNILNSO_7ScaleInE1ELSQ_1EEEEEENS4_6LayoutINS5_IJNSA_ILi2EEESB_SB_EEENS5_IJSB_NSA_ILi0EEESW_EEEEENS5_IJNS4_10UnderscoreESZ_SZ_EEEEENS4_13SM90_TMA_LOADENS4_14ComposedLayoutINS4_7SwizzleILi2ELi4ELi3EEENS4_18smem_ptr_flag_bitsILi8EEENST_INS5_IJNSA_ILi8EEESH_EEENS5_IJSH_SB_EEEEEEEvNS4_8identityES12_S1C_vS1D_EENS_8epilogue10collective6detail29Sm90TmaWarpSpecializedAdapterINS1G_15DefaultEpilogueISJ_SK_SK_NS1F_6thread17LinearCombinationISJ_Li1EffLNS1K_9ScaleType4KindE0ELNS_15FloatRoundStyleE2ESJ_EENS1_15EpilogueDefaultEEEEEvvEEEEvNT_6ParamsE,@"STO_CUDA_ENTRY STV_DEFAULT"
_ZN7cutlass13device_kernelINS_4gemm6kernel13GemmUniversalIN4cute5tupleIJiiiiEEENS1_10collective13CollectiveMmaINS1_37MainloopSm90TmaGmmaWarpSpecializedFP8ILi10ENS5_IJNS4_1CILi1EEESB_SB_EEENS1_35KernelTmaWarpSpecializedCooperativeEEENS5_IJNSA_ILi256EEENSA_ILi96EEENSA_ILi64EEEEEENS_12float_e4m3_tENS5_IJlSB_lEEESJ_SK_NS4_8TiledMMAINS4_8MMA_AtomIJNS4_4SM904GMMA30MMA_64x96x32_F32E4M3E4M3_SS_TNILNSO_7ScaleInE1ELSQ_1EEEEEENS4_6LayoutINS5_IJNSA_ILi2EEESB_SB_EEENS5_IJSB_NSA_ILi0EEESW_EEEEENS5_IJNS4_10UnderscoreESZ_SZ_EEEEENS4_13SM90_TMA_LOADENS4_14ComposedLayoutINS4_7SwizzleILi2ELi4ELi3EEENS4_18smem_ptr_flag_bitsILi8EEENST_INS5_IJNSA_ILi8EEESH_EEENS5_IJSH_SB_EEEEEEEvNS4_8identityES12_S1C_vS1D_EENS_8epilogue10collective6detail29Sm90TmaWarpSpecializedAdapterINS1G_15DefaultEpilogueISJ_SK_SK_NS1F_6thread17LinearCombinationISJ_Li1EffLNS1K_9ScaleType4KindE0ELNS_15FloatRoundStyleE2ESJ_EENS1_15EpilogueDefaultEEEEEvvEEEEvNT_6ParamsE:
[----:B------:R-:W-:Y:S01]  /*0000*/  LDC R1, c[0x0][0x28] ;  /* 0x00000a00ff017b82 */ /* 0x000fe20000000800 */
[----:B------:R-:W0:Y:S01]  /*0010*/  S2R R0, SR_TID.X ;  /* 0x0000000000007919 */ /* 0x000e220000002100 */
[----:B------:R-:W-:Y:S01]  /*0020*/  ELECT P0, URZ, PT ;  /* 0x00000000003f782f */ /* 0x000fe20003800000 */
[----:B------:R-:W-:Y:S01]  /*0030*/  BSSY B0, `(.L_x_0) ;  /* 0x000000f000007945 */ /* 0x000fe20003800000 */
[--C-:B0-----:R-:W-:Y:S02]  /*0040*/  SHF.R.U32.HI R2, RZ, 0x5, R0.reuse ;  /* 0x00000005ff027819 */ /* 0x101fe40000011600 */
[----:B------:R-:W-:-:S03]  /*0050*/  SHF.R.U32.HI R3, RZ, 0x7, R0 ;  /* 0x00000007ff037819 */ /* 0x000fc60000011600 */
[----:B------:R-:W0:Y:S04]  /*0060*/  SHFL.IDX PT, R5, R2, RZ, 0x1f ;  /* 0x00001fff02057589 */ /* 0x000e2800000e0000 */
[----:B------:R1:W2:Y:S01]  /*0070*/  SHFL.IDX PT, R6, R3, RZ, 0x1f ;  /* 0x00001fff03067589 */ /* 0x0002a200000e0000 */
[----:B0-----:R-:W-:-:S13]  /*0080*/  ISETP.NE.OR P0, PT, R5, RZ, !P0 ;  /* 0x000000ff0500720c */ /* 0x001fda0004705670 */
[----:B-12---:R-:W-:Y:S05]  /*0090*/  @P0 BRA `(.L_x_1) ;  /* 0x0000000000200947 */ /* 0x006fea0003800000 */
[----:B------:R-:W-:Y:S02]  /*00a0*/  ULDC.64 UR4, c[0x0][0x198] ;  /* 0x0000660000047ab9 */ /* 0x000fe40000000a00 */
[----:B------:R-:W-:Y:S02]  /*00b0*/  UIADD3 UR6, UP0, UR4, 0xf0, URZ ;  /* 0x000000f004067890 */ /* 0x000fe4000ff1e03f */
[----:B------:R-:W-:Y:S02]  /*00c0*/  UIADD3 UR4, UP1, UR4, 0x1f0, URZ ;  /* 0x000001f004047890 */ /* 0x000fe4000ff3e03f */
[----:B------:R-:W-:Y:S02]  /*00d0*/  UIADD3.X UR7, URZ, UR5, URZ, UP0, !UPT ;  /* 0x000000053f077290 */ /* 0x000fe400087fe43f */
[----:B------:R-:W-:-:S07]  /*00e0*/  UIADD3.X UR5, URZ, UR5, URZ, UP1, !UPT ;  /* 0x000000053f057290 */ /* 0x000fce0008ffe43f */
[----:B------:R0:W-:Y:S02]  /*00f0*/  UTMACCTL.PF [UR6] ;  /* 0x00000000060079b9 */ /* 0x0001e40008040000 */
[----:B------:R0:W-:Y:S02]  /*0100*/  UTMACCTL.PF [UR4] ;  /* 0x00000000040079b9 */ /* 0x0001e40008040000 */
[----:B0-----:R-:W-:Y:S01]  /*0110*/  NOP ;  /* 0x0000000000007918 */ /* 0x001fe20000000000 */
.L_x_1:
[----:B------:R-:W-:Y:S05]  /*0120*/  BSYNC B0 ;  /* 0x0000000000007941 */ /* 0x000fea0003800000 */
.L_x_0:
[----:B------:R-:W0:Y:S02]  /*0130*/  SHFL.IDX PT, R3, R2, RZ, 0x1f ;  /* 0x00001fff02037589 */ /* 0x000e2400000e0000 */
[----:B0-----:R-:W-:-:S13]  /*0140*/  ISETP.NE.AND P0, PT, R3, RZ, PT ;  /* 0x000000ff0300720c */ /* 0x001fda0003f05270 */
[----:B------:R-:W-:Y:S05]  /*0150*/  @P0 BRA `(.L_x_2) ;  /* 0x0000000000940947 */ /* 0x000fea0003800000 */
[----:B------:R-:W-:Y:S01]  /*0160*/  ELECT P0, URZ, PT ;  /* 0x00000000003f782f */ /* 0x000fe20003800000 */
[----:B------:R-:W-:-:S12]  /*0170*/  BSSY B0, `(.L_x_2) ;  /* 0x0000023000007945 */ /* 0x000fd80003800000 */
[----:B------:R-:W-:Y:S05]  /*0180*/  @!P0 BRA `(.L_x_3) ;  /* 0x0000000000848947 */ /* 0x000fea0003800000 */
[----:B------:R-:W0:Y:S01]  /*0190*/  S2UR UR8, SR_CgaCtaId ;  /* 0x00000000000879c3 */ /* 0x000e220000008800 */
[----:B------:R-:W-:Y:S01]  /*01a0*/  UMOV UR4, 0x400 ;  /* 0x0000040000047882 */ /* 0x000fe20000000000 */
[----:B------:R-:W-:Y:S01]  /*01b0*/  UMOV UR5, 0x1 ;  /* 0x0000000100057882 */ /* 0x000fe20000000000 */
[----:B------:R-:W-:Y:S02]  /*01c0*/  UMOV UR6, 0x100 ;  /* 0x0000010000067882 */ /* 0x000fe40000000000 */
[----:B------:R-:W-:-:S04]  /*01d0*/  UIADD3 UR6, -UR6, 0x100000, URZ ;  /* 0x0010000006067890 */ /* 0x000fc8000fffe13f */
[----:B------:R-:W-:Y:S02]  /*01e0*/  USHF.L.U32 UR7, UR6, 0xb, URZ ;  /* 0x0000000b06077899 */ /* 0x000fe4000800063f */
[----:B------:R-:W-:Y:S02]  /*01f0*/  USHF.L.U32 UR6, UR6, 0x1, URZ ;  /* 0x0000000106067899 */ /* 0x000fe4000800063f */
[----:B0-----:R-:W-:Y:S02]  /*0200*/  ULEA UR8, UR8, UR4, 0x18 ;  /* 0x0000000408087291 */ /* 0x001fe4000f8ec03f */
[----:B------:R-:W-:-:S04]  /*0210*/  UIADD3 UR4, -UR5, 0x100000, URZ ;  /* 0x0010000005047890 */ /* 0x000fc8000fffe13f */
[----:B------:R-:W-:Y:S02]  /*0220*/  USHF.L.U32 UR5, UR4, 0xb, URZ ;  /* 0x0000000b04057899 */ /* 0x000fe4000800063f */
[----:B------:R-:W-:Y:S01]  /*0230*/  USHF.L.U32 UR4, UR4, 0x1, URZ ;  /* 0x0000000104047899 */ /* 0x000fe2000800063f */
[----:B------:R-:W0:Y:S11]  /*0240*/  FENCE.VIEW.ASYNC.S ;  /* 0x00000000000073c6 */ /* 0x000e360000000000 */
[----:B0-----:R0:W1:Y:S01]  /*0250*/  SYNCS.EXCH.64 URZ, [UR8], UR4 ;  /* 0x00000004083f75b2 */ /* 0x0010620008000100 */
[----:B------:R0:W2:Y:S01]  /*0260*/  SYNCS.EXCH.64 URZ, [UR8+0x50], UR6 ;  /* 0x00005006083f75b2 */ /* 0x0000a20008000100 */
[----:B------:R0:W3:Y:S01]  /*0270*/  SYNCS.EXCH.64 URZ, [UR8+0x8], UR4 ;  /* 0x00000804083f75b2 */ /* 0x0000e20008000100 */
[----:B------:R0:W4:Y:S01]  /*0280*/  SYNCS.EXCH.64 URZ, [UR8+0x58], UR6 ;  /* 0x00005806083f75b2 */ /* 0x0001220008000100 */
[----:B------:R0:W0:Y:S01]  /*0290*/  SYNCS.EXCH.64 URZ, [UR8+0x10], UR4 ;  /* 0x00001004083f75b2 */ /* 0x0000220008000100 */
        /* <DEDUP_REMOVED lines=15> */
[----:B------:R-:W-:Y:S01]  /*0390*/  NOP ;  /* 0x0000000000007918 */ /* 0x000fe20000000000 */
.L_x_3:
[----:B0-----:R-:W-:Y:S05]  /*03a0*/  BSYNC B0 ;  /* 0x0000000000007941 */ /* 0x001fea0003800000 */
.L_x_2:
[----:B------:R-:W0:Y:S01]  /*03b0*/  SHFL.IDX PT, R2, R2, RZ, 0x1f ;  /* 0x00001fff02027589 */ /* 0x000e2200000e0000 */
[----:B------:R-:W5:Y:S01]  /*03c0*/  LDC R3, c[0x0][0x65c] ;  /* 0x00019700ff037b82 */ /* 0x000f620000000800 */
[----:B------:R-:W-:Y:S02]  /*03d0*/  ELECT P0, URZ, PT ;  /* 0x00000000003f782f */ /* 0x000fe40003800000 */
[----:B------:R-:W-:Y:S01]  /*03e0*/  SHF.R.S32.HI R4, RZ, 0x1f, R5 ;  /* 0x0000001fff047819 */ /* 0x000fe20000011405 */
[----:B------:R-:W1:Y:S01]  /*03f0*/  S2R R10, SR_CTAID.Y ;  /* 0x00000000000a7919 */ /* 0x000e620000002600 */
[----:B------:R-:W-:Y:S01]  /*0400*/  UMOV UR4, 0x20 ;  /* 0x0000002000047882 */ /* 0x000fe20000000000 */
[C---:B------:R-:W-:Y:S01]  /*0410*/  ISETP.NE.AND P2, PT, R6.reuse, RZ, PT ;  /* 0x000000ff0600720c */ /* 0x040fe20003f45270 */
[----:B------:R-:W-:Y:S01]  /*0420*/  VIADD R11, R6, 0xffffffff ;  /* 0xffffffff060b7836 */ /* 0x000fe20000000000 */
[----:B------:R-:W2:Y:S01]  /*0430*/  S2R R8, SR_CTAID.X ;  /* 0x0000000000087919 */ /* 0x000ea20000002500 */
[----:B------:R-:W-:Y:S01]  /*0440*/  LEA.HI R4, R4, R5, RZ, 0x2 ;  /* 0x0000000504047211 */ /* 0x000fe200078f10ff */
[----:B------:R-:W-:Y:S01]  /*0450*/  NOP ;  /* 0x0000000000007918 */ /* 0x000fe20000000000 */
[----:B------:R-:W-:Y:S01]  /*0460*/  NOP ;  /* 0x0000000000007918 */ /* 0x000fe20000000000 */
[----:B------:R-:W-:-:S02]  /*0470*/  ISETP.GE.U32.AND P1, PT, R11, 0x2, PT ;  /* 0x000000020b00780c */ /* 0x000fc40003f26070 */
[----:B------:R-:W-:-:S05]  /*0480*/  LOP3.LUT R4, R4, 0xfffffffc, RZ, 0xc0, !PT ;  /* 0xfffffffc04047812 */ /* 0x000fca00078ec0ff */
[----:B------:R-:W-:Y:S01]  /*0490*/  IMAD.IADD R5, R5, 0x1, -R4 ;  /* 0x0000000105057824 */ /* 0x000fe200078e0a04 */
[----:B0-----:R-:W-:Y:S02]  /*04a0*/  ISETP.NE.OR P0, PT, R2, RZ, !P0 ;  /* 0x000000ff0200720c */ /* 0x001fe40004705670 */
[----:B-----5:R-:W-:-:S11]  /*04b0*/  ISETP.NE.AND P3, PT, R3, 0x1, PT ;  /* 0x000000010300780c */ /* 0x020fd60003f65270 */
[----:B------:R-:W-:Y:S01]  /*04c0*/  VOTEU.ALL UP0, P0 ;  /* 0x00000000003f7886 */ /* 0x000fe20000000000 */
[----:B------:R-:W-:Y:S01]  /*04d0*/  VOTEU.ALL UP1, P0 ;  /* 0x00000000003f7886 */ /* 0x000fe20000020000 */
[----:B------:R-:W2:Y:S01]  /*04e0*/  @P3 LDC R9, c[0x0][0x10] ;  /* 0x00000400ff093b82 */ /* 0x000ea20000000800 */
[----:B-1----:R-:W-:Y:S02]  /*04f0*/  @P3 IMAD.MOV.U32 R2, RZ, RZ, R10 ;  /* 0x000000ffff023224 */ /* 0x002fe400078e000a */
[----:B------:R-:W-:Y:S01]  /*0500*/  @!UP0 UMOV UR6, 0x400 ;  /* 0x0000040000068882 */ /* 0x000fe20000000000 */
[----:B------:R-:W-:-:S04]  /*0510*/  @!UP0 UIADD3 UR4, -UR4, 0x100000, URZ ;  /* 0x0010000004048890 */ /* 0x000fc8000fffe13f */
[----:B------:R-:W-:Y:S02]  /*0520*/  @!UP0 USHF.L.U32 UR5, UR4, 0xb, URZ ;  /* 0x0000000b04058899 */ /* 0x000fe4000800063f */
[----:B------:R-:W-:Y:S01]  /*0530*/  @!UP0 USHF.L.U32 UR4, UR4, 0x1, URZ ;  /* 0x0000000104048899 */ /* 0x000fe2000800063f */
[----:B------:R-:W-:Y:S02]  /*0540*/  @P3 IMAD.MOV.U32 R3, RZ, RZ, RZ ;  /* 0x000000ffff033224 */ /* 0x000fe400078e00ff */
[----:B------:R-:W-:Y:S01]  /*0550*/  @P3 IMAD.MOV.U32 R13, RZ, RZ, RZ ;  /* 0x000000ffff0d3224 */ /* 0x000fe200078e00ff */
[----:B------:R-:W0:Y:S08]  /*0560*/  @!UP0 S2UR UR7, SR_CgaCtaId ;  /* 0x00000000000789c3 */ /* 0x000e300000008800 */
[----:B------:R-:W1:Y:S01]  /*0570*/  @!P3 LDC R7, c[0x0][0xc] ;  /* 0x00000300ff07bb82 */ /* 0x000e620000000800 */
[----:B--2---:R-:W-:-:S04]  /*0580*/  @P3 IMAD.WIDE.U32 R2, R8, R9, R2 ;  /* 0x0000000908023225 */ /* 0x004fc800078e0002 */
[----:B------:R-:W-:Y:S02]  /*0590*/  IMAD.MOV.U32 R9, RZ, RZ, RZ ;  /* 0x000000ffff097224 */ /* 0x000fe400078e00ff */
[----:B------:R-:W-:Y:S01]  /*05a0*/  @P3 IMAD.IADD R3, R3, 0x1, R13 ;  /* 0x0000000103033824 */ /* 0x000fe200078e020d */
[----:B0-----:R-:W-:Y:S01]  /*05b0*/  @!UP0 ULEA UR6, UR7, UR6, 0x18 ;  /* 0x0000000607068291 */ /* 0x001fe2000f8ec03f */
[----:B------:R-:W-:Y:S01]  /*05c0*/  VOTEU.ALL UP0, P0 ;  /* 0x00000000003f7886 */ /* 0x000fe20000000000 */
[----:B------:R-:W-:-:S04]  /*05d0*/  ISETP.NE.AND P0, PT, R5, 0x3, PT ;  /* 0x000000030500780c */ /* 0x000fc80003f05270 */
[----:B------:R-:W-:-:S04]  /*05e0*/  ISETP.EQ.OR P0, PT, R5, RZ, !P0 ;  /* 0x000000ff0500720c */ /* 0x000fc80004702670 */
[----:B------:R-:W-:Y:S01]  /*05f0*/  ISETP.EQ.AND P0, PT, R6, RZ, P0 ;  /* 0x000000ff0600720c */ /* 0x000fe20000702270 */
[----:B------:R-:W0:Y:S02]  /*0600*/  FENCE.VIEW.ASYNC.S ;  /* 0x00000000000073c6 */ /* 0x000e240000000000 */
[----:B0-----:R0:W3:Y:S01]  /*0610*/  @!UP0 SYNCS.EXCH.64 URZ, [UR6+0xb0], UR4 ;  /* 0x0000b004063f85b2 */ /* 0x0010e20008000100 */
[----:B-1----:R-:W-:Y:S01]  /*0620*/  @!P3 IMAD.WIDE.U32 R6, R7, R10, R8 ;  /* 0x0000000a0706b225 */ /* 0x002fe200078e0008 */
[----:B------:R-:W-:-:S03]  /*0630*/  SEL R4, RZ, 0x1, !P0 ;  /* 0x00000001ff047807 */ /* 0x000fc60004000000 */
[----:B------:R-:W-:Y:S02]  /*0640*/  @!P3 IMAD.MOV.U32 R2, RZ, RZ, R6 ;  /* 0x000000ffff02b224 */ /* 0x000fe400078e0006 */
[----:B------:R-:W-:Y:S01]  /*0650*/  @!P3 IMAD.MOV.U32 R3, RZ, RZ, R7 ;  /* 0x000000ffff03b224 */ /* 0x000fe200078e0007 */
[----:B------:R-:W-:Y:S01]  /*0660*/  SEL R4, R4, 0x2, P1 ;  /* 0x0000000204047807 */ /* 0x000fe20000800000 */
[----:B------:R0:W3:Y:S01]  /*0670*/  @!UP1 SYNCS.EXCH.64 URZ, [UR6+0xb8], UR4 ;  /* 0x0000b804063f95b2 */ /* 0x0000e20008000100 */
[----:B------:R-:W-:Y:S01]  /*0680*/  NOP ;  /* 0x0000000000007918 */ /* 0x000fe20000000000 */
[----:B---34-:R-:W-:Y:S06]  /*0690*/  BAR.SYNC.DEFER_BLOCKING 0x0 ;  /* 0x0000000000007b1d */ /* 0x018fec0000010000 */
[----:B------:R-:W-:Y:S05]  /*06a0*/  @!P2 BRA `(.L_x_4) ;  /* 0x000000a000b4a947 */ /* 0x000fea0003800000 */
[----:B------:R-:W-:-:S13]  /*06b0*/  ISETP.GT.U32.AND P0, PT, R11, 0x1, PT ;  /* 0x000000010b00780c */ /* 0x000fda0003f04070 */
[----:B0-----:R-:W-:Y:S05]  /*06c0*/  @P0 EXIT ;  /* 0x000000000000094d */ /* 0x001fea0003800000 */
[----:B------:R-:W-:Y:S01]  /*06d0*/  ULDC.64 UR4, c[0x0][0x650] ;  /* 0x0001940000047ab9 */ /* 0x000fe20000000a00 */
[----:B------:R-:W-:Y:S01]  /*06e0*/  PRMT R11, RZ, 0x7610, R11 ;  /* 0x00007610ff0b7816 */ /* 0x000fe2000000000b */
[----:B------:R-:W-:Y:S01]  /*06f0*/  IMAD.MOV.U32 R6, RZ, RZ, -0x1 ;  /* 0xffffffffff067424 */ /* 0x000fe200078e00ff */
[----:B------:R-:W-:Y:S01]  /*0700*/  ISETP.GE.U32.AND P0, PT, R2, UR4, PT ;  /* 0x0000000402007c0c */ /* 0x000fe2000bf06070 */
[----:B------:R-:W-:Y:S02]  /*0710*/  IMAD.MOV.U32 R7, RZ, RZ, -0x1 ;  /* 0xffffffffff077424 */ /* 0x000fe400078e00ff */
[----:B------:R-:W-:Y:S01]  /*0720*/  IMAD.MOV.U32 R5, RZ, RZ, -0x1 ;  /* 0xffffffffff057424 */ /* 0x000fe200078e00ff */
[----:B------:R-:W-:-:S13]  /*0730*/  ISETP.GE.U32.AND.EX P0, PT, R3, UR5, PT, P0 ;  /* 0x0000000503007c0c */ /* 0x000fda000bf06100 */
[----:B------:R-:W-:Y:S05]  /*0740*/  @P0 BRA `(.L_x_5) ;  /* 0x00000004005c0947 */ /* 0x000fea0003800000 */
[----:B------:R-:W0:Y:S01]  /*0750*/  LDC.64 R16, c[0x0][0x628] ;  /* 0x00018a00ff107b82 */ /* 0x000e220000000a00 */
[----:B------:R-:W-:Y:S02]  /*0760*/  IMAD.MOV.U32 R6, RZ, RZ, R2 ;  /* 0x000000ffff067224 */ /* 0x000fe400078e0002 */
[----:B------:R-:W-:-:S05]  /*0770*/  IMAD.MOV.U32 R7, RZ, RZ, R3 ;  /* 0x000000ffff077224 */ /* 0x000fca00078e0003 */
[----:B------:R-:W1:Y:S08]  /*0780*/  LDC R18, c[0x0][0x630] ;  /* 0x00018c00ff127b82 */ /* 0x000e700000000800 */
[----:B------:R-:W2:Y:S01]  /*0790*/  LDC.64 R20, c[0x0][0x620] ;  /* 0x00018800ff147b82 */ /* 0x000ea20000000a00 */
[----:B0-----:R-:W-:-:S04]  /*07a0*/  ISETP.NE.U32.AND P0, PT, R16, RZ, PT ;  /* 0x000000ff1000720c */ /* 0x001fc80003f05070 */
[----:B------:R-:W-:-:S13]  /*07b0*/  ISETP.NE.AND.EX P0, PT, R17, RZ, PT, P0 ;  /* 0x000000ff1100720c */ /* 0x000fda0003f05300 */
[----:B-12---:R-:W-:Y:S05]  /*07c0*/  @!P0 BRA `(.L_x_6) ;  /* 0x0000000000288947 */ /* 0x006fea0003800000 */
[----:B------:R-:W0:Y:S02]  /*07d0*/  LDC R5, c[0x0][0x634] ;  /* 0x00018d00ff057b82 */ /* 0x000e240000000800 */
[----:B0-----:R-:W-:-:S05]  /*07e0*/  IADD3 R5, P0, R2, R5, RZ ;  /* 0x0000000502057210 */ /* 0x001fca0007f1e0ff */
[----:B------:R-:W-:-:S04]  /*07f0*/  IMAD.X R11, RZ, RZ, R3, P0 ;  /* 0x000000ffff0b7224 */ /* 0x000fc800000e0603 */
[----:B------:R-:W-:-:S04]  /*0800*/  IMAD.WIDE.U32 R6, R11, R16, RZ ;  /* 0x000000100b067225 */ /* 0x000fc800078e00ff */
[----:B------:R-:W-:-:S04]  /*0810*/  IMAD.WIDE.U32 R12, P0, R5, R17, R6 ;  /* 0x00000011050c7225 */ /* 0x000fc80007800006 */
[----:B------:R-:W-:-:S04]  /*0820*/  IMAD.WIDE.U32 R6, R5, R16, RZ ;  /* 0x0000001005067225 */ /* 0x000fc800078e00ff */
[----:B------:R-:W-:Y:S01]  /*0830*/  IMAD.X R15, RZ, RZ, RZ, P0 ;  /* 0x000000ffff0f7224 */ /* 0x000fe200000e06ff */
[----:B------:R-:W-:Y:S01]  /*0840*/  IADD3 RZ, P0, R7, R12, RZ ;  /* 0x0000000c07ff7210 */ /* 0x000fe20007f1e0ff */
[----:B------:R-:W-:-:S04]  /*0850*/  IMAD.MOV.U32 R14, RZ, RZ, R13 ;  /* 0x000000ffff0e7224 */ /* 0x000fc800078e000d */
[----:B------:R-:W-:-:S08]  /*0860*/  IMAD.WIDE.U32.X R6, R11, R17, R14, P0 ;  /* 0x000000110b067225 */ /* 0x000fd000000e040e */
.L_x_6:
[--C-:B------:R-:W-:Y:S01]  /*0870*/  SHF.R.U64 R26, R6, R18, R7.reuse ;  /* 0x00000012061a7219 */ /* 0x100fe20000001207 */
[----:B------:R-:W0:Y:S01]  /*0880*/  LDC.64 R22, c[0x0][0x640] ;  /* 0x00019000ff167b82 */ /* 0x000e220000000a00 */
[----:B------:R-:W-:Y:S01]  /*0890*/  I2FP.F32.U32 R5, R8 ;  /* 0x0000000800057245 */ /* 0x000fe20000201000 */
[----:B------:R-:W-:Y:S01]  /*08a0*/  ULDC UR4, c[0x0][0x150] ;  /* 0x0000540000047ab9 */ /* 0x000fe20000000800 */
[----:B------:R-:W-:Y:S02]  /*08b0*/  SHF.R.U32.HI R6, RZ, R18, R7 ;  /* 0x00000012ff067219 */ /* 0x000fe40000011607 */
[----:B------:R-:W-:Y:S01]  /*08c0*/  IADD3 R11, P0, RZ, -R26, RZ ;  /* 0x8000001aff0b7210 */ /* 0x000fe20007f1e0ff */
[----:B------:R-:W-:Y:S01]  /*08d0*/  FMUL R5, R5, UR4 ;  /* 0x0000000405057c20 */ /* 0x000fe20008400000 */
[----:B------:R-:W-:Y:S01]  /*08e0*/  ULDC UR4, c[0x0][0x154] ;  /* 0x0000550000047ab9 */ /* 0x000fe20000000800 */
[----:B------:R-:W1:Y:S02]  /*08f0*/  LDC R14, c[0x0][0x618] ;  /* 0x00018600ff0e7b82 */ /* 0x000e640000000800 */
[----:B------:R-:W-:-:S02]  /*0900*/  IMAD.X R13, RZ, RZ, ~R6, P0 ;  /* 0x000000ffff0d7224 */ /* 0x000fc400000e0e06 */
[----:B------:R-:W2:Y:S01]  /*0910*/  F2I.U32.TRUNC.NTZ R5, R5 ;  /* 0x0000000500057305 */ /* 0x000ea2000020f000 */
[----:B------:R-:W-:-:S03]  /*0920*/  IMAD.WIDE.U32 R6, R11, R20, R2 ;  /* 0x000000140b067225 */ /* 0x000fc600078e0002 */
[----:B------:R-:W3:Y:S01]  /*0930*/  LDC R9, c[0x0][0x144] ;  /* 0x00005100ff097b82 */ /* 0x000ee20000000800 */
[----:B------:R-:W-:-:S04]  /*0940*/  IMAD R12, R13, R20, RZ ;  /* 0x000000140d0c7224 */ /* 0x000fc800078e02ff */
[----:B------:R-:W-:Y:S02]  /*0950*/  IMAD R11, R11, R21, R12 ;  /* 0x000000150b0b7224 */ /* 0x000fe400078e020c */
[----:B------:R-:W-:Y:S01]  /*0960*/  IMAD.MOV.U32 R12, RZ, RZ, 0x1 ;  /* 0x00000001ff0c7424 */ /* 0x000fe200078e00ff */
[----:B------:R-:W4:Y:S01]  /*0970*/  LDC R18, c[0x0][0x608] ;  /* 0x00018200ff127b82 */ /* 0x000f220000000800 */
[----:B------:R-:W-:Y:S01]  /*0980*/  IMAD.IADD R11, R7, 0x1, R11 ;  /* 0x00000001070b7824 */ /* 0x000fe200078e020b */
[----:B0-----:R-:W-:Y:S01]  /*0990*/  ISETP.NE.U32.AND P0, PT, R22, RZ, PT ;  /* 0x000000ff1600720c */ /* 0x001fe20003f05070 */
[----:B--2---:R-:W-:-:S03]  /*09a0*/  IMAD.MOV R7, RZ, RZ, -R5 ;  /* 0x000000ffff077224 */ /* 0x004fc600078e0a05 */
[----:B------:R-:W-:Y:S02]  /*09b0*/  ISETP.NE.AND.EX P0, PT, R23, RZ, PT, P0 ;  /* 0x000000ff1700720c */ /* 0x000fe40003f05300 */
[----:B------:R-:W0:Y:S01]  /*09c0*/  LDC R13, c[0x0][0x658] ;  /* 0x00019600ff0d7b82 */ /* 0x000e220000000800 */
[--C-:B-1----:R-:W-:Y:S02]  /*09d0*/  SHF.R.U64 R16, R6, R14, R11.reuse ;  /* 0x0000000e06107219 */ /* 0x102fe4000000120b */
[----:B------:R-:W-:Y:S02]  /*09e0*/  I2FP.F32.U32 R6, R10 ;  /* 0x0000000a00067245 */ /* 0x000fe40000201000 */
[----:B------:R-:W-:-:S03]  /*09f0*/  SHF.R.U32.HI R11, RZ, R14, R11 ;  /* 0x0000000eff0b7219 */ /* 0x000fc6000001160b */
[----:B------:R-:W1:Y:S01]  /*0a00*/  LDC R17, c[0x0][0x148] ;  /* 0x00005200ff117b82 */ /* 0x000e620000000800 */
[----:B---3--:R-:W-:Y:S02]  /*0a10*/  IMAD R5, R9, R7, R8 ;  /* 0x0000000709057224 */ /* 0x008fe400078e0208 */
[----:B------:R-:W-:Y:S01]  /*0a20*/  FMUL R7, R6, UR4 ;  /* 0x0000000406077c20 */ /* 0x000fe20008400000 */
[----:B------:R-:W-:-:S03]  /*0a30*/  IMAD.MOV.U32 R6, RZ, RZ, -0x1 ;  /* 0xffffffffff067424 */ /* 0x000fc600078e00ff */
[----:B------:R2:W3:Y:S01]  /*0a40*/  F2I.U32.TRUNC.NTZ R15, R7 ;  /* 0x00000007000f7305 */ /* 0x0004e2000020f000 */
[----:B------:R-:W1:Y:S01]  /*0a50*/  LDC R21, c[0x0][0x600] ;  /* 0x00018000ff157b82 */ /* 0x000e620000000800 */
[-CC-:B----4-:R-:W-:Y:S02]  /*0a60*/  SHF.R.U64 R27, R16, R18.reuse, R11.reuse ;  /* 0x00000012101b7219 */ /* 0x190fe4000000120b */
[----:B------:R-:W-:-:S05]  /*0a70*/  SHF.R.U32.HI R8, RZ, R18, R11 ;  /* 0x00000012ff087219 */ /* 0x000fca000001160b */
[----:B------:R-:W4:Y:S01]  /*0a80*/  LDC R20, c[0x0][0x648] ;  /* 0x00019200ff147b82 */ /* 0x000f220000000800 */
[-CC-:B0-----:R-:W-:Y:S02]  /*0a90*/  SHF.R.U64 R18, R27, R13.reuse, R8.reuse ;  /* 0x0000000d1b127219 */ /* 0x181fe40000001208 */
[-C--:B------:R-:W-:Y:S02]  /*0aa0*/  SHF.L.U32 R6, R6, R13.reuse, RZ ;  /* 0x0000000d06067219 */ /* 0x080fe400000006ff */
[-C--:B------:R-:W-:Y:S02]  /*0ab0*/  SHF.R.U32.HI R8, RZ, R13.reuse, R8 ;  /* 0x0000000dff087219 */ /* 0x080fe40000011608 */
[----:B------:R-:W-:Y:S01]  /*0ac0*/  LOP3.LUT R14, RZ, R6, RZ, 0x33, !PT ;  /* 0x00000006ff0e7212 */ /* 0x000fe200078e33ff */
[----:B------:R-:W0:Y:S01]  /*0ad0*/  LDC R25, c[0x0][0x638] ;  /* 0x00018e00ff197b82 */ /* 0x000e220000000800 */
[----:B------:R-:W-:Y:S01]  /*0ae0*/  SHF.L.U32 R11, R12, R13, RZ ;  /* 0x0000000d0c0b7219 */ /* 0x000fe200000006ff */
[----:B------:R-:W-:-:S02]  /*0af0*/  IMAD.MOV.U32 R6, RZ, RZ, R18 ;  /* 0x000000ffff067224 */ /* 0x000fc400078e0012 */
[----:B--2---:R-:W-:-:S04]  /*0b00*/  IMAD.MOV.U32 R7, RZ, RZ, R8 ;  /* 0x000000ffff077224 */ /* 0x004fc800078e0008 */
[----:B------:R-:W2:Y:S01]  /*0b10*/  LDC R24, c[0x0][0x610] ;  /* 0x00018400ff187b82 */ /* 0x000ea20000000800 */
[----:B---3--:R-:W-:Y:S05]  /*0b20*/  @!P0 BRA `(.L_x_7) ;  /* 0x0000000000288947 */ /* 0x008fea0003800000 */
[----:B------:R-:W3:Y:S02]  /*0b30*/  LDC R13, c[0x0][0x64c] ;  /* 0x00019300ff0d7b82 */ /* 0x000ee40000000800 */
[----:B---3--:R-:W-:-:S05]  /*0b40*/  IADD3 R13, P0, R18, R13, RZ ;  /* 0x0000000d120d7210 */ /* 0x008fca0007f1e0ff */
        /* <DEDUP_REMOVED lines=8> */
.L_x_7:
[----:B----4-:R-:W-:Y:S01]  /*0bd0*/  SHF.R.U64 R6, R6, R20, R7 ;  /* 0x0000001406067219 */ /* 0x010fe20000001207 */
[----:B-1----:R-:W-:Y:S01]  /*0be0*/  VIADD R7, R21, 0xffffffff ;  /* 0xffffffff15077836 */ /* 0x002fe20000000000 */
[----:B------:R-:W-:Y:S01]  /*0bf0*/  LOP3.LUT R14, R27, R14, RZ, 0xc0, !PT ;  /* 0x0000000e1b0e7212 */ /* 0x000fe200078ec0ff */
[----:B------:R-:W-:Y:S02]  /*0c00*/  IMAD.MOV R15, RZ, RZ, -R15 ;  /* 0x000000ffff0f7224 */ /* 0x000fe400078e0a0f */
[----:B------:R-:W-:Y:S01]  /*0c10*/  IMAD.MOV R8, RZ, RZ, -R6 ;  /* 0x000000ffff087224 */ /* 0x000fe200078e0a06 */
[----:B------:R-:W-:Y:S01]  /*0c20*/  LOP3.LUT R7, R16, R7, RZ, 0xc0, !PT ;  /* 0x0000000710077212 */ /* 0x000fe200078ec0ff */
[----:B------:R-:W-:Y:S02]  /*0c30*/  IMAD R14, R11, R6, R14 ;  /* 0x000000060b0e7224 */ /* 0x000fe400078e020e */
[----:B------:R-:W-:Y:S02]  /*0c40*/  @P3 IMAD R5, R17, R15, R10 ;  /* 0x0000000f11053224 */ /* 0x000fe400078e020a */
[----:B0-----:R-:W-:-:S02]  /*0c50*/  IMAD R6, R8, R25, R18 ;  /* 0x0000001908067224 */ /* 0x001fc400078e0212 */
[----:B--2---:R-:W-:Y:S02]  /*0c60*/  IMAD R5, R14, R24, R5 ;  /* 0x000000180e057224 */ /* 0x004fe400078e0205 */
[----:B------:R-:W-:Y:S02]  /*0c70*/  IMAD R6, R6, R21, R7 ;  /* 0x0000001506067224 */ /* 0x000fe400078e0207 */
[----:B------:R-:W-:-:S03]  /*0c80*/  IMAD.MOV.U32 R11, RZ, RZ, 0x1 ;  /* 0x00000001ff0b7424 */ /* 0x000fc600078e00ff */
[----:B------:R-:W-:Y:S02]  /*0c90*/  SEL R7, R6, R5, !P3 ;  /* 0x0000000506077207 */ /* 0x000fe40005800000 */
[----:B------:R-:W-:Y:S01]  /*0ca0*/  SEL R6, R5, R6, !P3 ;  /* 0x0000000605067207 */ /* 0x000fe20005800000 */
[----:B------:R-:W-:-:S07]  /*0cb0*/  IMAD.MOV.U32 R5, RZ, RZ, R26 ;  /* 0x000000ffff057224 */ /* 0x000fce00078e001a */
.L_x_5:
[----:B------:R-:W-:-:S08]  /*0cc0*/  NOP ;  /* 0x0000000000007918 */ /* 0x000fd00000000000 */
[----:B------:R-:W0:Y:S02]  /*0cd0*/  USETMAXREG.TRY_ALLOC.CTAPOOL UP0, 0xe8 ;  /* 0x000000e8000079c8 */ /* 0x000e240008000600 */
[----:B0-----:R-:W-:-:S13]  /*0ce0*/  PLOP3.LUT P0, PT, PT, PT, UP0, 0x80, 0x0 ;  /* 0x000000000000781c */ /* 0x001fda0003f0f008 */
[----:B------:R-:W-:Y:S05]  /*0cf0*/  @!P0 BRA `(.L_x_5) ;  /* 0xfffffffc00f08947 */ /* 0x000fea000383ffff */
[----:B------:R-:W-:Y:S01]  /*0d00*/  ULDC.64 UR4, c[0x0][0x598] ;  /* 0x0001660000047ab9 */ /* 0x000fe20000000a00 */
[----:B------:R-:W-:Y:S01]  /*0d10*/  ULDC.64 UR16, c[0x0][0x208] ;  /* 0x0000820000107ab9 */ /* 0x000fe20000000a00 */
[----:B------:R-:W-:-:S04]  /*0d20*/  ISETP.NE.U32.AND P0, PT, RZ, UR4, PT ;  /* 0x00000004ff007c0c */ /* 0x000fc8000bf05070 */
[----:B------:R-:W-:-:S13]  /*0d30*/  ISETP.NE.AND.EX P0, PT, RZ, UR5, PT, P0 ;  /* 0x00000005ff007c0c */ /* 0x000fda000bf05300 */
[----:B------:R-:W-:Y:S05]  /*0d40*/  @!P0 BRA `(.L_x_8) ;  /* 0x00000000001c8947 */ /* 0x000fea0003800000 */
[----:B------:R-:W0:Y:S02]  /*0d50*/  LDC.64 R8, c[0x0][0x598] ;  /* 0x00016600ff087b82 */ /* 0x000e240000000a00 */
[----:B0-----:R-:W2:Y:S02]  /*0d60*/  LDG.E.64 R8, desc[UR16][R8.64] ;  /* 0x0000001008087981 */ /* 0x001ea4000c1e1b00 */
[----:B--2---:R-:W-:-:S04]  /*0d70*/  ISETP.NE.U32.AND P0, PT, R8, RZ, PT ;  /* 0x000000ff0800720c */ /* 0x004fc80003f05070 */
[----:B------:R-:W-:-:S13]  /*0d80*/  ISETP.NE.AND.EX P0, PT, R9, RZ, PT, P0 ;  /* 0x000000ff0900720c */ /* 0x000fda0003f05300 */
[----:B------:R-:W-:Y:S05]  /*0d90*/  @!P0 BRA `(.L_x_8) ;  /* 0x0000000000088947 */ /* 0x000fea0003800000 */
[----:B------:R0:W5:Y:S01]  /*0da0*/  LD.E R209, desc[UR16][R8.64] ;  /* 0x0000001008d17980 */ /* 0x000162000c101900 */
[----:B------:R-:W-:Y:S05]  /*0db0*/  BRA `(.L_x_9) ;  /* 0x0000000000207947 */ /* 0x000fea0003800000 */
.L_x_8:
[----:B------:R-:W-:Y:S02]  /*0dc0*/  ULDC.64 UR4, c[0x0][0x588] ;  /* 0x0001620000047ab9 */ /* 0x000fe40000000a00 */
[----:B------:R-:W-:-:S04]  /*0dd0*/  ISETP.NE.U32.AND P0, PT, RZ, UR4, PT ;  /* 0x00000004ff007c0c */ /* 0x000fc8000bf05070 */
[----:B------:R-:W-:-:S13]  /*0de0*/  ISETP.NE.AND.EX P0, PT, RZ, UR5, PT, P0 ;  /* 0x00000005ff007c0c */ /* 0x000fda000bf05300 */
[----:B------:R-:W-:Y:S05]  /*0df0*/  @!P0 BRA `(.L_x_10) ;  /* 0x00000000000c8947 */ /* 0x000fea0003800000 */
[----:B------:R-:W0:Y:S02]  /*0e00*/  LDC.64 R8, c[0x0][0x588] ;  /* 0x00016200ff087b82 */ /* 0x000e240000000a00 */
[----:B0-----:R1:W5:Y:S01]  /*0e10*/  LDG.E R209, desc[UR16][R8.64] ;  /* 0x0000001008d17981 */ /* 0x001362000c1e1900 */
[----:B------:R-:W-:Y:S05]  /*0e20*/  BRA `(.L_x_9) ;  /* 0x0000000000047947 */ /* 0x000fea0003800000 */
.L_x_10:
[----:B------:R-:W2:Y:S02]  /*0e30*/  LDC R209, c[0x0][0x580] ;  /* 0x00016000ffd17b82 */ /* 0x000ea40000000800 */
.L_x_9:
[----:B------:R-:W-:Y:S02]  /*0e40*/  ULDC.64 UR4, c[0x0][0x5a0] ;  /* 0x0001680000047ab9 */ /* 0x000fe40000000a00 */
[----:B------:R-:W-:-:S04]  /*0e50*/  ISETP.NE.U32.AND P0, PT, RZ, UR4, PT ;  /* 0x00000004ff007c0c */ /* 0x000fc8000bf05070 */
[----:B------:R-:W-:-:S13]  /*0e60*/  ISETP.NE.AND.EX P0, PT, RZ, UR5, PT, P0 ;  /* 0x00000005ff007c0c */ /* 0x000fda000bf05300 */
[----:B------:R-:W-:Y:S05]  /*0e70*/  @!P0 BRA `(.L_x_11) ;  /* 0x00000000001c8947 */ /* 0x000fea0003800000 */
[----:B01----:R-:W0:Y:S02]  /*0e80*/  LDC.64 R8, c[0x0][0x5a0] ;  /* 0x00016800ff087b82 */ /* 0x003e240000000a00 */
[----:B0-----:R-:W3:Y:S02]  /*0e90*/  LDG.E.64 R8, desc[UR16][R8.64] ;  /* 0x0000001008087981 */ /* 0x001ee4000c1e1b00 */
[----:B---3--:R-:W-:-:S04]  /*0ea0*/  ISETP.NE.U32.AND P0, PT, R8, RZ, PT ;  /* 0x000000ff0800720c */ /* 0x008fc80003f05070 */
[----:B------:R-:W-:-:S13]  /*0eb0*/  ISETP.NE.AND.EX P0, PT, R9, RZ, PT, P0 ;  /* 0x000000ff0900720c */ /* 0x000fda0003f05300 */
[----:B------:R-:W-:Y:S05]  /*0ec0*/  @!P0 BRA `(.L_x_11) ;  /* 0x0000000000088947 */ /* 0x000fea0003800000 */
[----:B------:R0:W5:Y:S01]  /*0ed0*/  LD.E R208, desc[UR16][R8.64] ;  /* 0x0000001008d07980 */ /* 0x000162000c101900 */
[----:B------:R-:W-:Y:S05]  /*0ee0*/  BRA `(.L_x_12) ;  /* 0x0000000000207947 */ /* 0x000fea0003800000 */
.L_x_11:
[----:B------:R-:W-:Y:S02]  /*0ef0*/  ULDC.64 UR4, c[0x0][0x590] ;  /* 0x0001640000047ab9 */ /* 0x000fe40000000a00 */
[----:B------:R-:W-:-:S04]  /*0f00*/  ISETP.NE.U32.AND P0, PT, RZ, UR4, PT ;  /* 0x00000004ff007c0c */ /* 0x000fc8000bf05070 */
[----:B------:R-:W-:-:S13]  /*0f10*/  ISETP.NE.AND.EX P0, PT, RZ, UR5, PT, P0 ;  /* 0x00000005ff007c0c */ /* 0x000fda000bf05300 */
[----:B------:R-:W-:Y:S05]  /*0f20*/  @!P0 BRA `(.L_x_13) ;  /* 0x00000000000c8947 */ /* 0x000fea0003800000 */
[----:B01----:R-:W0:Y:S02]  /*0f30*/  LDC.64 R8, c[0x0][0x590] ;  /* 0x00016400ff087b82 */ /* 0x003e240000000a00 */
[----:B0-----:R1:W5:Y:S01]  /*0f40*/  LDG.E R208, desc[UR16][R8.64] ;  /* 0x0000001008d07981 */ /* 0x001362000c1e1900 */
[----:B------:R-:W-:Y:S05]  /*0f50*/  BRA `(.L_x_12) ;  /* 0x0000000000047947 */ /* 0x000fea0003800000 */
.L_x_13:
[----:B------:R-:W3:Y:S02]  /*0f60*/  LDC R208, c[0x0][0x584] ;  /* 0x00016100ffd07b82 */ /* 0x000ee40000000800 */
.L_x_12:
[----:B------:R-:W-:-:S13]  /*0f70*/  LOP3.LUT P0, RZ, R11, 0xff, RZ, 0xc0, !PT ;  /* 0x000000ff0bff7812 */ /* 0x000fda000780c0ff */
[----:B------:R-:W-:Y:S05]  /*0f80*/  @!P0 EXIT ;  /* 0x000000000000894d */ /* 0x000fea0003800000 */
[----:B------:R-:W-:Y:S01]  /*0f90*/  ULDC UR4, c[0x0][0x28c] ;  /* 0x0000a30000047ab9 */ /* 0x000fe20000000800 */
[----:B------:R-:W-:Y:S01]  /*0fa0*/  LOP3.LUT R212, R4, 0x1, RZ, 0xfc, !PT ;  /* 0x0000000104d47812 */ /* 0x000fe200078efcff */
[----:B------:R-:W-:-:S04]  /*0fb0*/  UIADD3 UR4, UR4, 0x3f, URZ ;  /* 0x0000003f04047890 */ /* 0x000fc8000fffe03f */
[----:B------:R-:W-:-:S04]  /*0fc0*/  USHF.R.S32.HI UR5, URZ, 0x1f, UR4 ;  /* 0x0000001f3f057899 */ /* 0x000fc80008011404 */
[----:B------:R-:W-:-:S03]  /*0fd0*/  ULEA.HI UR5, UR5, UR4, URZ, 0x6 ;  /* 0x0000000405057291 */ /* 0x000fc6000f8f303f */
[----:B------:R-:W-:Y:S01]  /*0fe0*/  UMOV UR4, URZ ;  /* 0x0000003f00047c82 */ /* 0x000fe20008000000 */
[----:B------:R-:W-:-:S03]  /*0ff0*/  USHF.R.S32.HI UR9, URZ, 0x6, UR5 ;  /* 0x000000063f097899 */ /* 0x000fc60008011405 */
[----:B------:R-:W-:-:S09]  /*1000*/  UMOV UR5, URZ ;  /* 0x0000003f00057c82 */ /* 0x000fd20008000000 */
.L_x_230:
[----:B01----:R-:W-:Y:S01]  /*1010*/  LOP3.LUT R8, R0, 0x80, RZ, 0xc0, !PT ;  /* 0x0000008000087812 */ /* 0x003fe200078ec0ff */
[----:B------:R-:W0:Y:S01]  /*1020*/  S2UR UR13, SR_CgaCtaId ;  /* 0x00000000000d79c3 */ /* 0x000e220000008800 */
[----:B------:R-:W-:Y:S01]  /*1030*/  UMOV UR12, 0x400 ;  /* 0x00000400000c7882 */ /* 0x000fe20000000000 */
[----:B------:R-:W-:Y:S01]  /*1040*/  UMOV UR6, URZ ;  /* 0x0000003f00067c82 */ /* 0x000fe20008000000 */
[----:B------:R-:W-:Y:S01]  /*1050*/  SHF.R.U32.HI R8, RZ, 0x7, R8 ;  /* 0x00000007ff087819 */ /* 0x000fe20000011608 */
[----:B------:R-:W-:Y:S01]  /*1060*/  UMOV UR7, URZ ;  /* 0x0000003f00077c82 */ /* 0x000fe20008000000 */
[----:B------:R-:W-:Y:S01]  /*1070*/  UMOV UR18, UR5 ;  /* 0x0000000500127c82 */ /* 0x000fe20008000000 */
[----:B------:R-:W-:Y:S02]  /*1080*/  CS2R R206, SRZ ;  /* 0x0000000000ce7805 */ /* 0x000fe4000001ff00 */
[----:B------:R-:W-:Y:S01]  /*1090*/  CS2R R204, SRZ ;  /* 0x0000000000cc7805 */ /* 0x000fe2000001ff00 */
[----:B------:R-:W1:Y:S01]  /*10a0*/  LDC R9, c[0x0][0x28c] ;  /* 0x0000a300ff097b82 */ /* 0x000e620000000800 */
[----:B----4-:R-:W4:Y:S01]  /*10b0*/  SHFL.IDX PT, R8, R8, RZ, 0x1f ;  /* 0x00001fff08087589 */ /* 0x010f2200000e0000 */
[----:B------:R-:W-:-:S02]  /*10c0*/  CS2R R202, SRZ ;  /* 0x0000000000ca7805 */ /* 0x000fc4000001ff00 */
[----:B------:R-:W-:Y:S02]  /*10d0*/  CS2R R200, SRZ ;  /* 0x0000000000c87805 */ /* 0x000fe4000001ff00 */
[----:B------:R-:W-:Y:S02]  /*10e0*/  CS2R R198, SRZ ;  /* 0x0000000000c67805 */ /* 0x000fe4000001ff00 */
[----:B------:R-:W-:Y:S02]  /*10f0*/  CS2R R196, SRZ ;  /* 0x0000000000c47805 */ /* 0x000fe4000001ff00 */
[----:B------:R-:W-:Y:S02]  /*1100*/  CS2R R194, SRZ ;  /* 0x0000000000c27805 */ /* 0x000fe4000001ff00 */
[----:B------:R-:W-:Y:S02]  /*1110*/  CS2R R192, SRZ ;  /* 0x0000000000c07805 */ /* 0x000fe4000001ff00 */
        /* <DEDUP_REMOVED lines=16> */
[----:B-1----:R-:W-:Y:S02]  /*1220*/  ISETP.GE.AND P0, PT, R9, 0x1, PT ;  /* 0x000000010900780c */ /* 0x002fe40003f06270 */
[----:B------:R-:W-:Y:S02]  /*1230*/  CS2R R158, SRZ ;  /* 0x00000000009e7805 */ /* 0x000fe4000001ff00 */
[----:B----4-:R-:W-:-:S02]  /*1240*/  R2UR UR8, R8 ;  /* 0x00000000080872ca */ /* 0x010fc400000e0000 */
        /* <DEDUP_REMOVED lines=11> */
[----:B------:R-:W-:Y:S01]  /*1300*/  CS2R R134, SRZ ;  /* 0x0000000000867805 */ /* 0x000fe2000001ff00 */
[----:B------:R-:W-:Y:S01]  /*1310*/  ULEA.HI UR10, UR8, UR8, URZ, 0x1 ;  /* 0x00000008080a7291 */ /* 0x000fe2000f8f083f */
[----:B------:R-:W-:-:S02]  /*1320*/  CS2R R132, SRZ ;  /* 0x0000000000847805 */ /* 0x000fc4000001ff00 */
[----:B------:R-:W-:Y:S02]  /*1330*/  CS2R R130, SRZ ;  /* 0x0000000000827805 */ /* 0x000fe4000001ff00 */
[----:B------:R-:W-:Y:S01]  /*1340*/  CS2R R128, SRZ ;  /* 0x0000000000807805 */ /* 0x000fe2000001ff00 */
[----:B------:R-:W-:Y:S01]  /*1350*/  ULOP3.LUT UR11, UR10, 0xffffe, URZ, 0xc0, !UPT ;  /* 0x000ffffe0a0b7892 */ /* 0x000fe2000f8ec03f */
[----:B------:R-:W-:Y:S01]  /*1360*/  CS2R R126, SRZ ;  /* 0x00000000007e7805 */ /* 0x000fe2000001ff00 */
[----:B0-----:R-:W-:Y:S01]  /*1370*/  ULEA UR10, UR13, UR12, 0x18 ;  /* 0x0000000c0d0a7291 */ /* 0x001fe2000f8ec03f */
[----:B------:R-:W-:Y:S01]  /*1380*/  CS2R R124, SRZ ;  /* 0x00000000007c7805 */ /* 0x000fe2000001ff00 */
[----:B------:R-:W-:Y:S01]  /*1390*/  UIADD3 UR11, UR8, -UR11, URZ ;  /* 0x8000000b080b7290 */ /* 0x000fe2000fffe03f */
[----:B------:R-:W-:Y:S02]  /*13a0*/  CS2R R122, SRZ ;  /* 0x00000000007a7805 */ /* 0x000fe4000001ff00 */
[----:B------:R-:W-:Y:S01]  /*13b0*/  CS2R R120, SRZ ;  /* 0x0000000000787805 */ /* 0x000fe2000001ff00 */
[----:B------:R-:W-:Y:S01]  /*13c0*/  UMOV UR8, URZ ;  /* 0x0000003f00087c82 */ /* 0x000fe20008000000 */
[----:B------:R-:W-:Y:S01]  /*13d0*/  ULEA UR11, UR11, UR10, 0xc ;  /* 0x0000000a0b0b7291 */ /* 0x000fe2000f8e603f */
[----:B------:R-:W-:-:S02]  /*13e0*/  CS2R R22, SRZ ;  /* 0x0000000000167805 */ /* 0x000fc4000001ff00 */
[----:B------:R-:W-:Y:S02]  /*13f0*/  CS2R R20, SRZ ;  /* 0x0000000000147805 */ /* 0x000fe4000001ff00 */
[----:B------:R-:W-:Y:S01]  /*1400*/  CS2R R18, SRZ ;  /* 0x0000000000127805 */ /* 0x000fe2000001ff00 */
[----:B------:R-:W-:Y:S01]  /*1410*/  UIADD3 UR11, UR11, 0x180, URZ ;  /* 0x000001800b0b7890 */ /* 0x000fe2000fffe03f */
[----:B------:R-:W-:Y:S01]  /*1420*/  CS2R R210, SRZ ;  /* 0x0000000000d27805 */ /* 0x000fe2000001ff00 */
[----:B------:R-:W-:Y:S01]  /*1430*/  IMAD.U32 R11, RZ, RZ, UR4 ;  /* 0x00000004ff0b7e24 */ /* 0x000fe2000f8e00ff */
[----:B------:R-:W-:Y:S01]  /*1440*/  CS2R R72, SRZ ;  /* 0x0000000000487805 */ /* 0x000fe2000001ff00 */
[----:B------:R-:W-:Y:S01]  /*1450*/  USHF.R.U32.HI UR11, URZ, 0x4, UR11 ;  /* 0x000000043f0b7899 */ /* 0x000fe2000801160b */
[----:B------:R-:W-:Y:S02]  /*1460*/  CS2R R74, SRZ ;  /* 0x00000000004a7805 */ /* 0x000fe4000001ff00 */
[----:B------:R-:W-:-:S02]  /*1470*/  CS2R R76, SRZ ;  /* 0x00000000004c7805 */ /* 0x000fc4000001ff00 */
[----:B------:R-:W-:Y:S01]  /*1480*/  CS2R R78, SRZ ;  /* 0x00000000004e7805 */ /* 0x000fe2000001ff00 */
[----:B------:R-:W-:Y:S01]  /*1490*/  ULOP3.LUT UR11, UR11, 0x3fff, URZ, 0xc0, !UPT ;  /* 0x00003fff0b0b7892 */ /* 0x000fe2000f8ec03f */
        /* <DEDUP_REMOVED lines=22> */
[----:B---3--:R-:W-:-:S02]  /*1600*/  CS2R R28, SRZ ;  /* 0x00000000001c7805 */ /* 0x008fc4000001ff00 */
        /* <DEDUP_REMOVED lines=20> */
[----:B------:R-:W-:Y:S01]  /*1750*/  CS2R R70, SRZ ;  /* 0x0000000000467805 */ /* 0x000fe2000001ff00 */
[----:B------:R-:W-:Y:S06]  /*1760*/  @!P0 BRA `(.L_x_14) ;  /* 0x0000000c000c8947 */ /* 0x000fec0003800000 */
[----:B------:R-:W-:-:S13]  /*1770*/  ISETP.NE.AND P1, PT, R212, 0x3, PT ;  /* 0x00000003d400780c */ /* 0x000fda0003f25270 */
[----:B------:R-:W-:Y:S05]  /*1780*/  @!P1 BRA `(.L_x_15) ;  /* 0x0000000000049947 */ /* 0x000fea0003800000 */
[----:B------:R-:W-:Y:S01]  /*1790*/  BPT.TRAP 0x1 ;  /* 0x000000040000795c */ /* 0x000fe20000300000 */
.L_x_15:
[----:B------:R-:W-:Y:S01]  /*17a0*/  ULEA UR6, UR5, UR10, 0x3 ;  /* 0x0000000a05067291 */ /* 0x000fe2000f8e183f */
[----:B------:R-:W-:-:S05]  /*17b0*/  IMAD.U32 R8, RZ, RZ, UR4 ;  /* 0x00000004ff087e24 */ /* 0x000fca000f8e00ff */
[----:B------:R-:W-:-:S04]  /*17c0*/  SHF.L.U32 R8, R8, 0x1f, RZ ;  /* 0x0000001f08087819 */ /* 0x000fc800000006ff */
[----:B------:R0:W1:Y:S01]  /*17d0*/  SYNCS.PHASECHK.TRANS64.TRYWAIT P0, [UR6], R8 ;  /* 0x00000008ff0075a7 */ /* 0x0000620008000146 */
[----:B------:R-:W-:Y:S05]  /*17e0*/  @!P1 BRA `(.L_x_16) ;  /* 0x0000000000049947 */ /* 0x000fea0003800000 */
[----:B------:R-:W-:Y:S01]  /*17f0*/  BPT.TRAP 0x1 ;  /* 0x000000040000795c */ /* 0x000fe20000300000 */
.L_x_16:
[----:B-1----:R-:W-:Y:S05]  /*1800*/  @P0 BRA `(.L_x_17) ;  /* 0x0000000000080947 */ /* 0x002fea0003800000 */
[----:B------:R-:W1:Y:S02]  /*1810*/  SYNCS.PHASECHK.TRANS64.TRYWAIT P0, [UR6], R8 ;  /* 0x00000008ff0075a7 */ /* 0x000e640008000146 */
[----:B-1----:R-:W-:Y:S05]  /*1820*/  @!P0 BRA `(.L_x_18) ;  /* 0x000000a800b88947 */ /* 0x002fea0003800000 */
.L_x_17:
[----:B------:R-:W-:Y:S01]  /*1830*/  UIADD3 UR6, UR10, 0x28180, URZ ;  /* 0x000281800a067890 */ /* 0x000fe2000fffe03f */
[----:B------:R-:W-:Y:S01]  /*1840*/  WARPGROUP.ARRIVE ;  /* 0x00000000000079c5 */ /* 0x000fe20000000000 */
[----:B------:R-:W-:Y:S01]  /*1850*/  ULOP3.LUT UR7, UR11, 0x10000, URZ, 0xfc, !UPT ;  /* 0x000100000b077892 */ /* 0x000fe2000f8efc3f */
[----:B------:R-:W-:Y:S01]  /*1860*/  CS2R R206, SRZ ;  /* 0x0000000000ce7805 */ /* 0x000fe2000001ff00 */
[----:B------:R-:W-:Y:S01]  /*1870*/  USHF.R.U32.HI UR6, URZ, 0x4, UR6 ;  /* 0x000000043f067899 */ /* 0x000fe20008011606 */
[----:B------:R-:W-:Y:S01]  /*1880*/  CS2R R204, SRZ ;  /* 0x0000000000cc7805 */ /* 0x000fe2000001ff00 */
[----:B------:R-:W-:Y:S01]  /*1890*/  ULEA UR7, UR5, UR7, 0xa ;  /* 0x0000000705077291 */ /* 0x000fe2000f8e503f */
[----:B------:R-:W-:Y:S01]  /*18a0*/  CS2R R202, SRZ ;  /* 0x0000000000ca7805 */ /* 0x000fe2000001ff00 */
[----:B------:R-:W-:Y:S01]  /*18b0*/  ULOP3.LUT UR6, UR6, 0x3fff, URZ, 0xc0, !UPT ;  /* 0x00003fff06067892 */ /* 0x000fe2000f8ec03f */
[----:B------:R-:W-:Y:S01]  /*18c0*/  CS2R R200, SRZ ;  /* 0x0000000000c87805 */ /* 0x000fe2000001ff00 */
[----:B------:R-:W-:Y:S01]  /*18d0*/  UMOV UR13, 0x80000020 ;  /* 0x80000020000d7882 */ /* 0x000fe20000000000 */
[----:B------:R-:W-:Y:S01]  /*18e0*/  UMOV UR15, 0x80000020 ;  /* 0x80000020000f7882 */ /* 0x000fe20000000000 */
[----:B------:R-:W-:Y:S01]  /*18f0*/  ULOP3.LUT UR6, UR6, 0x10000, URZ, 0xfc, !UPT ;  /* 0x0001000006067892 */ /* 0x000fe2000f8efc3f */
[----:B------:R-:W-:Y:S01]  /*1900*/  CS2R R198, SRZ ;  /* 0x0000000000c67805 */ /* 0x000fe2000001ff00 */
[----:B------:R-:W-:Y:S01]  /*1910*/  UMOV UR12, UR7 ;  /* 0x00000007000c7c82 */ /* 0x000fe20008000000 */
[----:B------:R-:W-:Y:S01]  /*1920*/  CS2R R196, SRZ ;  /* 0x0000000000c47805 */ /* 0x000fe2000001ff00 */
[----:B------:R-:W-:Y:S01]  /*1930*/  UIMAD UR8, UR5, 0x180, UR6 ;  /* 0x00000180050878a4 */ /* 0x000fe2000f8e0206 */
[----:B------:R-:W-:-:S02]  /*1940*/  CS2R R194, SRZ ;  /* 0x0000000000c27805 */ /* 0x000fc4000001ff00 */
[----:B------:R-:W-:Y:S01]  /*1950*/  CS2R R192, SRZ ;  /* 0x0000000000c07805 */ /* 0x000fe2000001ff00 */
[----:B------:R-:W-:Y:S01]  /*1960*/  UMOV UR6, 0x2 ;  /* 0x0000000200067882 */ /* 0x000fe20000000000 */
[----:B------:R-:W-:Y:S02]  /*1970*/  CS2R R190, SRZ ;  /* 0x0000000000be7805 */ /* 0x000fe4000001ff00 */
[----:B------:R-:W-:Y:S02]  /*1980*/  CS2R R188, SRZ ;  /* 0x0000000000bc7805 */ /* 0x000fe4000001ff00 */
[----:B------:R-:W-:Y:S01]  /*1990*/  CS2R R186, SRZ ;  /* 0x0000000000ba7805 */ /* 0x000fe2000001ff00 */
[----:B------:R-:W-:Y:S01]  /*19a0*/  UMOV UR14, UR8 ;  /* 0x00000008000e7c82 */ /* 0x000fe20008000000 */
[----:B------:R-:W-:Y:S01]  /*19b0*/  CS2R R184, SRZ ;  /* 0x0000000000b87805 */ /* 0x000fe2000001ff00 */
[----:B------:R-:W-:Y:S01]  /*19c0*/  QGMMA.64x96x32.F32.E4M3.E4M3 R72, gdesc[UR12], RZ, !UPT ;  /* 0x016000000c4879f3 */ /* 0x000fe2000c7008ff */
[----:B------:R-:W-:Y:S01]  /*19d0*/  UIADD3 UR12, UR7, 0x200, URZ ;  /* 0x00000200070c7890 */ /* 0x000fe2000fffe03f */
[----:B------:R-:W-:Y:S01]  /*19e0*/  CS2R R182, SRZ ;  /* 0x0000000000b67805 */ /* 0x000fe2000001ff00 */
[----:B------:R-:W-:Y:S01]  /*19f0*/  UMOV UR13, 0x80000020 ;  /* 0x80000020000d7882 */ /* 0x000fe20000000000 */
[----:B------:R-:W-:-:S02]  /*1a00*/  CS2R R180, SRZ ;  /* 0x0000000000b47805 */ /* 0x000fc4000001ff00 */
[----:B------:R-:W-:Y:S02]  /*1a10*/  CS2R R178, SRZ ;  /* 0x0000000000b27805 */ /* 0x000fe4000001ff00 */
[----:B------:R-:W-:Y:S02]  /*1a20*/  CS2R R176, SRZ ;  /* 0x0000000000b07805 */ /* 0x000fe4000001ff00 */
[----:B------:R-:W-:Y:S02]  /*1a30*/  CS2R R174, SRZ ;  /* 0x0000000000ae7805 */ /* 0x000fe4000001ff00 */
[----:B------:R-:W-:Y:S02]  /*1a40*/  CS2R R172, SRZ ;  /* 0x0000000000ac7805 */ /* 0x000fe4000001ff00 */
[----:B------:R-:W-:Y:S01]  /*1a50*/  CS2R R170, SRZ ;  /* 0x0000000000aa7805 */ /* 0x000fe2000001ff00 */
[----:B------:R-:W-:Y:S01]  /*1a60*/  QGMMA.64x96x32.F32.E4M3.E4M3 R24, gdesc[UR12], RZ, !UPT ;  /* 0x016000000c1879f3 */ /* 0x000fe2000c7008ff */
[----:B------:R-:W-:Y:S01]  /*1a70*/  UIADD3 UR12, UR7, 0x2, URZ ;  /* 0x00000002070c7890 */ /* 0x000fe2000fffe03f */
[----:B------:R-:W-:Y:S01]  /*1a80*/  CS2R R168, SRZ ;  /* 0x0000000000a87805 */ /* 0x000fe2000001ff00 */
[----:B------:R-:W-:Y:S01]  /*1a90*/  UIADD3 UR14, UR8, 0x2, URZ ;  /* 0x00000002080e7890 */ /* 0x000fe2000fffe03f */
[----:B------:R-:W-:Y:S01]  /*1aa0*/  CS2R R166, SRZ ;  /* 0x0000000000a67805 */ /* 0x000fe2000001ff00 */
[----:B------:R-:W-:Y:S01]  /*1ab0*/  UMOV UR13, 0x80000020 ;  /* 0x80000020000d7882 */ /* 0x000fe20000000000 */
[----:B------:R-:W-:Y:S01]  /*1ac0*/  UMOV UR15, 0x80000020 ;  /* 0x80000020000f7882 */ /* 0x000fe20000000000 */
        /* <DEDUP_REMOVED lines=26> */
[----:B------:R-:W-:Y:S01]  /*1c70*/  CS2R R210, SRZ ;  /* 0x0000000000d27805 */ /* 0x000fe2000001ff00 */
[----:B------:R-:W-:Y:S01]  /*1c80*/  QGMMA.64x96x32.F32.E4M3.E4M3 R72, gdesc[UR12], R72 ;  /* 0x016000000c4879f3 */ /* 0x000fe20008700848 */
[----:B------:R-:W-:Y:S01]  /*1c90*/  UIADD3 UR12, UR7, 0x202, URZ ;  /* 0x00000202070c7890 */ /* 0x000fe2000fffe03f */
[----:B------:R-:W-:Y:S02]  /*1ca0*/  UMOV UR13, 0x80000020 ;  /* 0x80000020000d7882 */ /* 0x000fe40000000000 */
[----:B------:R-:W-:Y:S02]  /*1cb0*/  ULDC UR7, c[0x0][0x50c] ;  /* 0x0001430000077ab9 */ /* 0x000fe40000000800 */
[----:B------:R-:W-:-:S04]  /*1cc0*/  UISETP.NE.AND UP0, UPT, UR7, 0x2, UPT ;  /* 0x000000020700788c */ /* 0x000fc8000bf05270 */
[----:B------:R-:W-:Y:S01]  /*1cd0*/  USEL UR7, URZ, 0x1, UP0 ;  /* 0x000000013f077887 */ /* 0x000fe20008000000 */
[----:B------:R-:W-:Y:S05]  /*1ce0*/  QGMMA.64x96x32.F32.E4M3.E4M3 R24, gdesc[UR12], R24, gsb0 ;  /* 0x016000000c1879f3 */ /* 0x000fea0008000818 */
[----:B------:R-:W-:-:S13]  /*1cf0*/  ISETP.NE.AND P0, PT, RZ, UR7, PT ;  /* 0x00000007ff007c0c */ /* 0x000fda000bf05270 */
[----:B------:R-:W-:Y:S05]  /*1d00*/  @!P0 BRA `(.L_x_19) ;  /* 0x0000000400888947 */ /* 0x000fea0003800000 */
[----:B------:R-:W-:Y:S02]  /*1d10*/  WARPGROUP.DEPBAR.LE gsb0, 0x0 ;  /* 0x00008000000079c5 */ /* 0x000fe40000010000 */
[----:B------:R-:W-:-:S01]  /*1d20*/  FADD R211, RZ, R72 ;  /* 0x00000048ffd37221 */ /* 0x000fc20000000000 */
[----:B------:R-:W-:Y:S01]  /*1d30*/  FADD R210, RZ, R73 ;  /* 0x00000049ffd27221 */ /* 0x000fe20000000000 */
        /* <DEDUP_REMOVED lines=94> */
[----:B------:R-:W-:-:S06]  /*2320*/  UMOV UR6, URZ ;  /* 0x0000003f00067c82 */ /* 0x000fcc0008000000 */
.L_x_19:
[----:B------:R-:W-:-:S04]  /*2330*/  UIADD3 UR18, UR5, 0x1, URZ ;  /* 0x0000000105127890 */ /* 0x000fc8000fffe03f */
[----:B------:R-:W-:-:S04]  /*2340*/  UISETP.NE.AND UP0, UPT, UR18, 0xa, UPT ;  /* 0x0000000a1200788c */ /* 0x000fc8000bf05270 */
[----:B------:R-:W-:Y:S02]  /*2350*/  USEL UR8, URZ, 0x1, UP0 ;  /* 0x000000013f087887 */ /* 0x000fe40008000000 */
[----:B------:R-:W-:Y:S02]  /*2360*/  USEL UR18, UR18, URZ, UP0 ;  /* 0x0000003f12127287 */ /* 0x000fe40008000000 */
[----:B------:R-:W-:-:S06]  /*2370*/  ULOP3.LUT UR8, UR4, UR8, URZ, 0x3c, !UPT ;  /* 0x0000000804087292 */ /* 0x000fcc000f8e3c3f */
[----:B------:R-:W-:Y:S01]  /*2380*/  IMAD.U32 R11, RZ, RZ, UR8 ;  /* 0x00000008ff0b7e24 */ /* 0x000fe2000f8e00ff */
[----:B------:R-:W-:-:S06]  /*2390*/  UMOV UR8, 0x1 ;  /* 0x0000000100087882 */ /* 0x000fcc0000000000 */
.L_x_14:
[----:B------:R-:W-:-:S04]  /*23a0*/  UISETP.LT.AND UP0, UPT, UR9, 0x1, UPT ;  /* 0x000000010900788c */ /* 0x000fc8000bf01270 */
[----:B------:R-:W-:-:S04]  /*23b0*/  USEL UR12, UR9, 0x1, UP0 ;  /* 0x00000001090c7887 */ /* 0x000fc80008000000 */
[----:B------:R-:W-:-:S04]  /*23c0*/  UIADD3 UR12, UR9, -UR12, URZ ;  /* 0x8000000c090c7290 */ /* 0x000fc8000fffe03f */
[----:B------:R-:W-:-:S06]  /*23d0*/  UISETP.GE.AND UP0, UPT, UR12, 0x1, UPT ;  /* 0x000000010c00788c */ /* 0x000fcc000bf06270 */
[----:B------:R-:W-:-:S13]  /*23e0*/  PLOP3.LUT P0, PT, PT, PT, UP0, 0x80, 0x0 ;  /* 0x000000000000781c */ /* 0x000fda0003f0f008 */
[----:B------:R-:W-:Y:S05]  /*23f0*/  @!P0 BRA `(.L_x_20) ;  /* 0x0000000800a48947 */ /* 0x000fea0003800000 */
[----:B01----:R-:W-:Y:S01]  /*2400*/  IMAD.U32 R8, RZ, RZ, UR12 ;  /* 0x0000000cff087e24 */ /* 0x003fe2000f8e00ff */
[----:B------:R-:W-:Y:S01]  /*2410*/  UMOV UR19, UR5 ;  /* 0x0000000500137c82 */ /* 0x000fe20008000000 */
[----:B------:R-:W-:-:S05]  /*2420*/  ULDC UR20, c[0x0][0x50c] ;  /* 0x0001430000147ab9 */ /* 0x000fca0000000800 */
.L_x_28:
[----:B------:R-:W-:-:S13]  /*2430*/  ISETP.NE.AND P1, PT, R212, 0x3, PT ;  /* 0x00000003d400780c */ /* 0x000fda0003f25270 */
[----:B01----:R-:W-:Y:S05]  /*2440*/  @!P1 BRA `(.L_x_21) ;  /* 0x0000000000049947 */ /* 0x003fea0003800000 */
[----:B------:R-:W-:Y:S01]  /*2450*/  BPT.TRAP 0x1 ;  /* 0x000000040000795c */ /* 0x000fe20000300000 */
.L_x_21:
[----:B------:R-:W0:Y:S01]  /*2460*/  S2UR UR12, SR_CgaCtaId ;  /* 0x00000000000c79c3 */ /* 0x000e220000008800 */
[----:B------:R-:W-:Y:S01]  /*2470*/  UMOV UR10, 0x400 ;  /* 0x00000400000a7882 */ /* 0x000fe20000000000 */
[----:B------:R-:W-:Y:S01]  /*2480*/  SHF.L.U32 R9, R11, 0x1f, RZ ;  /* 0x0000001f0b097819 */ /* 0x000fe200000006ff */
[----:B0-----:R-:W-:-:S04]  /*2490*/  ULEA UR10, UR12, UR10, 0x18 ;  /* 0x0000000a0c0a7291 */ /* 0x001fc8000f8ec03f */
[----:B------:R-:W-:-:S09]  /*24a0*/  ULEA UR12, UR18, UR10, 0x3 ;  /* 0x0000000a120c7291 */ /* 0x000fd2000f8e183f */
[----:B------:R0:W1:Y:S01]  /*24b0*/  SYNCS.PHASECHK.TRANS64.TRYWAIT P0, [UR12], R9 ;  /* 0x00000009ff0075a7 */ /* 0x000062000800014c */
[----:B------:R-:W-:Y:S05]  /*24c0*/  @!P1 BRA `(.L_x_22) ;  /* 0x0000000000049947 */ /* 0x000fea0003800000 */
[----:B------:R-:W-:Y:S01]  /*24d0*/  BPT.TRAP 0x1 ;  /* 0x000000040000795c */ /* 0x000fe20000300000 */
.L_x_22:
[----:B-1----:R-:W-:Y:S05]  /*24e0*/  @P0 BRA `(.L_x_23) ;  /* 0x0000000000080947 */ /* 0x002fea0003800000 */
[----:B------:R-:W1:Y:S02]  /*24f0*/  SYNCS.PHASECHK.TRANS64.TRYWAIT P0, [UR12], R9 ;  /* 0x00000009ff0075a7 */ /* 0x000e64000800014c */
[----:B-1----:R-:W-:Y:S05]  /*2500*/  @!P0 BRA `(.L_x_24) ;  /* 0x0000009c00988947 */ /* 0x002fea0003800000 */
.L_x_23:
[----:B------:R-:W-:Y:S01]  /*2510*/  UIADD3 UR12, UR10, 0x28180, URZ ;  /* 0x000281800a0c7890 */ /* 0x000fe2000fffe03f */
[----:B------:R-:W-:Y:S01]  /*2520*/  WARPGROUP.ARRIVE ;  /* 0x00000000000079c5 */ /* 0x000fe20000000000 */
[----:B------:R-:W-:Y:S02]  /*2530*/  UISETP.NE.AND UP0, UPT, UR7, URZ, UPT ;  /* 0x0000003f0700728c */ /* 0x000fe4000bf05270 */
[----:B------:R-:W-:Y:S02]  /*2540*/  USHF.R.U32.HI UR12, URZ, 0x4, UR12 ;  /* 0x000000043f0c7899 */ /* 0x000fe4000801160c */
[----:B------:R-:W-:Y:S02]  /*2550*/  USEL UR8, UR8, URZ, !UP0 ;  /* 0x0000003f08087287 */ /* 0x000fe4000c000000 */
[----:B------:R-:W-:Y:S02]  /*2560*/  ULOP3.LUT UR12, UR12, 0x3fff, URZ, 0xc0, !UPT ;  /* 0x00003fff0c0c7892 */ /* 0x000fe4000f8ec03f */
[----:B------:R-:W-:-:S02]  /*2570*/  UISETP.NE.U32.AND UP0, UPT, UR8, URZ, UPT ;  /* 0x0000003f0800728c */ /* 0x000fc4000bf05070 */
[----:B------:R-:W-:Y:S02]  /*2580*/  ULOP3.LUT UR7, UR11, 0x10000, URZ, 0xfc, !UPT ;  /* 0x000100000b077892 */ /* 0x000fe4000f8efc3f */
[----:B------:R-:W-:Y:S02]  /*2590*/  ULOP3.LUT UR8, UR12, 0x10000, URZ, 0xfc, !UPT ;  /* 0x000100000c087892 */ /* 0x000fe4000f8efc3f */
[----:B------:R-:W-:Y:S02]  /*25a0*/  ULEA UR7, UR18, UR7, 0xa ;  /* 0x0000000712077291 */ /* 0x000fe4000f8e503f */
[----:B------:R-:W-:Y:S01]  /*25b0*/  UIMAD UR8, UR18, 0x180, UR8 ;  /* 0x00000180120878a4 */ /* 0x000fe2000f8e0208 */
[----:B------:R-:W-:Y:S01]  /*25c0*/  UMOV UR13, 0x80000020 ;  /* 0x80000020000d7882 */ /* 0x000fe20000000000 */
[----:B------:R-:W-:Y:S01]  /*25d0*/  UMOV UR15, 0x80000020 ;  /* 0x80000020000f7882 */ /* 0x000fe20000000000 */
[----:B------:R-:W-:Y:S02]  /*25e0*/  UIADD3 UR6, UR6, 0x2, URZ ;  /* 0x0000000206067890 */ /* 0x000fe4000fffe03f */
[----:B------:R-:W-:-:S02]  /*25f0*/  UMOV UR12, UR7 ;  /* 0x00000007000c7c82 */ /* 0x000fc40008000000 */
[----:B------:R-:W-:Y:S02]  /*2600*/  UMOV UR14, UR8 ;  /* 0x00000008000e7c82 */ /* 0x000fe40008000000 */
[----:B------:R-:W-:Y:S01]  /*2610*/  QGMMA.64x96x32.F32.E4M3.E4M3 R72, gdesc[UR12], R72, UP0 ;  /* 0x016000000c4879f3 */ /* 0x000fe2000bf00848 */
[----:B------:R-:W-:Y:S01]  /*2620*/  UIADD3 UR12, UR7, 0x200, URZ ;  /* 0x00000200070c7890 */ /* 0x000fe2000fffe03f */
[----:B------:R-:W-:-:S08]  /*2630*/  UMOV UR13, 0x80000020 ;  /* 0x80000020000d7882 */ /* 0x000fd00000000000 */
[----:B------:R-:W-:Y:S01]  /*2640*/  QGMMA.64x96x32.F32.E4M3.E4M3 R24, gdesc[UR12], R24, UP0 ;  /* 0x016000000c1879f3 */ /* 0x000fe2000bf00818 */
[----:B------:R-:W-:Y:S02]  /*2650*/  UIADD3 UR12, UR7, 0x2, URZ ;  /* 0x00000002070c7890 */ /* 0x000fe4000fffe03f */
[----:B------:R-:W-:Y:S01]  /*2660*/  UIADD3 UR14, UR8, 0x2, URZ ;  /* 0x00000002080e7890 */ /* 0x000fe2000fffe03f */
[----:B------:R-:W-:Y:S01]  /*2670*/  UMOV UR13, 0x80000020 ;  /* 0x80000020000d7882 */ /* 0x000fe20000000000 */
[----:B------:R-:W-:Y:S01]  /*2680*/  UMOV UR15, 0x80000020 ;  /* 0x80000020000f7882 */ /* 0x000fe20000000000 */
[----:B------:R-:W-:-:S06]  /*2690*/  UISETP.NE.AND UP0, UPT, UR6, UR20, UPT ;  /* 0x000000140600728c */ /* 0x000fcc000bf05270 */
[----:B------:R-:W-:Y:S01]  /*26a0*/  QGMMA.64x96x32.F32.E4M3.E4M3 R72, gdesc[UR12], R72 ;  /* 0x016000000c4879f3 */ /* 0x000fe20008700848 */
[----:B------:R-:W-:Y:S01]  /*26b0*/  UIADD3 UR12, UR7, 0x202, URZ ;  /* 0x00000202070c7890 */ /* 0x000fe2000fffe03f */
[----:B------:R-:W-:Y:S01]  /*26c0*/  UMOV UR13, 0x80000020 ;  /* 0x80000020000d7882 */ /* 0x000fe20000000000 */
[----:B------:R-:W-:-:S07]  /*26d0*/  USEL UR7, URZ, 0x1, UP0 ;  /* 0x000000013f077887 */ /* 0x000fce0008000000 */
[----:B------:R-:W-:Y:S01]  /*26e0*/  QGMMA.64x96x32.F32.E4M3.E4M3 R24, gdesc[UR12], R24, gsb0 ;  /* 0x016000000c1879f3 */ /* 0x000fe20008000818 */
[----:B------:R-:W-:Y:S02]  /*26f0*/  ISETP.NE.AND P0, PT, RZ, UR7, PT ;  /* 0x00000007ff007c0c */ /* 0x000fe4000bf05270 */
[----:B------:R-:W-:-:S11]  /*2700*/  WARPGROUP.DEPBAR.LE gsb0, 0x1 ;  /* 0x00008000000079c5 */ /* 0x000fd60000010100 */
[----:B------:R-:W-:Y:S05]  /*2710*/  @!P0 BRA `(.L_x_25) ;  /* 0x0000000400888947 */ /* 0x000fea0003800000 */
[----:B------:R-:W-:Y:S02]  /*2720*/  WARPGROUP.DEPBAR.LE gsb0, 0x0 ;  /* 0x00008000000079c5 */ /* 0x000fe40000010000 */
[----:B------:R-:W-:-:S01]  /*2730*/  FADD R211, R72, R211 ;  /* 0x000000d348d37221 */ /* 0x000fc20000000000 */
[----:B------:R-:W-:Y:S01]  /*2740*/  FADD R210, R73, R210 ;  /* 0x000000d249d27221 */ /* 0x000fe20000000000 */
        /* <DEDUP_REMOVED lines=94> */
[----:B------:R-:W-:-:S06]  /*2d30*/  UMOV UR6, URZ ;  /* 0x0000003f00067c82 */ /* 0x000fcc0008000000 */
.L_x_25:
[----:B------:R-:W-:Y:S05]  /*2d40*/  @!P1 BRA `(.L_x_26) ;  /* 0x0000000000049947 */ /* 0x000fea0003800000 */
[----:B------:R-:W-:Y:S01]  /*2d50*/  BPT.TRAP 0x1 ;  /* 0x000000040000795c */ /* 0x000fe20000300000 */
.L_x_26:
[----:B------:R-:W-:Y:S01]  /*2d60*/  ULEA UR8, UR19, UR10, 0x3 ;  /* 0x0000000a13087291 */ /* 0x000fe2000f8e183f */
[----:B------:R-:W-:-:S03]  /*2d70*/  ISETP.GT.U32.AND P0, PT, R4, 0x1, PT ;  /* 0x000000010400780c */ /* 0x000fc60003f04070 */
[----:B------:R-:W-:-:S04]  /*2d80*/  UIADD3 UR8, UR8, 0x50, URZ ;  /* 0x0000005008087890 */ /* 0x000fc8000fffe03f */
[----:B------:R-:W-:-:S09]  /*2d90*/  UPRMT UR8, URZ, 0x654, UR8 ;  /* 0x000006543f087896 */ /* 0x000fd20008000008 */
[----:B------:R-:W-:Y:S01]  /*2da0*/  SYNCS.ARRIVE.TRANS64.RED.A1T0 RZ, [UR8], RZ ;  /* 0x000000ffffff79a7 */ /* 0x000fe20008100408 */
[----:B------:R-:W-:Y:S05]  /*2db0*/  @P0 BRA `(.L_x_27) ;  /* 0x0000000000040947 */ /* 0x000fea0003800000 */
[----:B------:R-:W-:Y:S01]  /*2dc0*/  BPT.TRAP 0x1 ;  /* 0x000000040000795c */ /* 0x000fe20000300000 */
.L_x_27:
[----:B------:R-:W-:Y:S01]  /*2dd0*/  UIADD3 UR18, UR18, 0x1, URZ ;  /* 0x0000000112127890 */ /* 0x000fe2000fffe03f */
[C---:B------:R-:W-:Y:S01]  /*2de0*/  ISETP.GT.AND P0, PT, R8.reuse, 0x1, PT ;  /* 0x000000010800780c */ /* 0x040fe20003f04270 */
[----:B------:R-:W-:Y:S01]  /*2df0*/  UIADD3 UR19, UR19, 0x1, URZ ;  /* 0x0000000113137890 */ /* 0x000fe2000fffe03f */
[----:B------:R-:W-:Y:S01]  /*2e00*/  VIADD R8, R8, 0xffffffff ;  /* 0xffffffff08087836 */ /* 0x000fe20000000000 */
[----:B------:R-:W-:Y:S02]  /*2e10*/  UISETP.NE.AND UP0, UPT, UR18, 0xa, UPT ;  /* 0x0000000a1200788c */ /* 0x000fe4000bf05270 */
[----:B------:R-:W-:Y:S02]  /*2e20*/  UISETP.NE.AND UP1, UPT, UR19, 0xa, UPT ;  /* 0x0000000a1300788c */ /* 0x000fe4000bf25270 */
[----:B------:R-:W-:Y:S02]  /*2e30*/  USEL UR8, URZ, 0x1, UP0 ;  /* 0x000000013f087887 */ /* 0x000fe40008000000 */
[----:B------:R-:W-:-:S02]  /*2e40*/  USEL UR18, UR18, URZ, UP0 ;  /* 0x0000003f12127287 */ /* 0x000fc40008000000 */
[----:B------:R-:W-:Y:S02]  /*2e50*/  USEL UR19, UR19, URZ, UP1 ;  /* 0x0000003f13137287 */ /* 0x000fe40008800000 */
[----:B------:R-:W-:Y:S01]  /*2e60*/  LOP3.LUT R11, R11, UR8, RZ, 0x3c, !PT ;  /* 0x000000080b0b7c12 */ /* 0x000fe2000f8e3cff */
[----:B------:R-:W-:Y:S01]  /*2e70*/  UMOV UR8, 0x1 ;  /* 0x0000000100087882 */ /* 0x000fe20000000000 */
[----:B------:R-:W-:Y:S08]  /*2e80*/  @P0 BRA `(.L_x_28) ;  /* 0xfffffff400680947 */ /* 0x000ff0000383ffff */
.L_x_20:
[----:B------:R-:W-:Y:S01]  /*2e90*/  UISETP.NE.AND UP0, UPT, UR6, URZ, UPT ;  /* 0x0000003f0600728c */ /* 0x000fe2000bf05270 */
[----:B01----:R-:W0:Y:S03]  /*2ea0*/  LDC R8, c[0x0][0x28c] ;  /* 0x0000a300ff087b82 */ /* 0x003e260000000800 */
[----:B------:R-:W-:-:S06]  /*2eb0*/  USEL UR6, URZ, 0x1, !UP0 ;  /* 0x000000013f067887 */ /* 0x000fcc000c000000 */
[----:B------:R-:W-:Y:S02]  /*2ec0*/  ISETP.NE.AND P0, PT, RZ, UR6, PT ;  /* 0x00000006ff007c0c */ /* 0x000fe4000bf05270 */
[----:B0-----:R-:W-:-:S11]  /*2ed0*/  ISETP.GE.AND P1, PT, R8, 0x1, PT ;  /* 0x000000010800780c */ /* 0x001fd60003f26270 */
[----:B------:R-:W-:Y:S05]  /*2ee0*/  @!P0 BRA `(.L_x_29) ;  /* 0x0000000400848947 */ /* 0x000fea0003800000 */
[----:B------:R-:W-:Y:S02]  /*2ef0*/  WARPGROUP.DEPBAR.LE gsb0, 0x0 ;  /* 0x00008000000079c5 */ /* 0x000fe40000010000 */
[----:B------:R-:W-:Y:S01]  /*2f00*/  FADD R211, R72, R211 ;  /* 0x000000d348d37221 */ /* 0x000fe20000000000 */
        /* <DEDUP_REMOVED lines=94> */
[----:B------:R-:W-:-:S07]  /*34f0*/  FADD R206, R206, R71 ;  /* 0x00000047cece7221 */ /* 0x000fce0000000000 */
.L_x_29:
[----:B------:R-:W-:Y:S02]  /*3500*/  WARPGROUP.DEPBAR.LE gsb0, 0x0 ;  /* 0x00008000000079c5 */ /* 0x000fe40000010000 */
[----:B------:R-:W-:Y:S05]  /*3510*/  @!P1 BRA `(.L_x_30) ;  /* 0x0000000000409947 */ /* 0x000fea0003800000 */
[----:B------:R-:W-:-:S13]  /*3520*/  ISETP.NE.AND P0, PT, R212, 0x3, PT ;  /* 0x00000003d400780c */ /* 0x000fda0003f05270 */
[----:B------:R-:W-:Y:S05]  /*3530*/  @!P0 BRA `(.L_x_31) ;  /* 0x0000000000048947 */ /* 0x000fea0003800000 */
[----:B------:R-:W-:Y:S01]  /*3540*/  BPT.TRAP 0x1 ;  /* 0x000000040000795c */ /* 0x000fe20000300000 */
.L_x_31:
[----:B------:R-:W-:Y:S01]  /*3550*/  UISETP.LT.AND UP0, UPT, UR9, 0x1, UPT ;  /* 0x000000010900788c */ /* 0x000fe2000bf01270 */
[----:B------:R-:W-:-:S03]  /*3560*/  ISETP.GT.U32.AND P0, PT, R4, 0x1, PT ;  /* 0x000000010400780c */ /* 0x000fc60003f04070 */
[----:B------:R-:W-:-:S04]  /*3570*/  USEL UR8, UR9, 0x1, UP0 ;  /* 0x0000000109087887 */ /* 0x000fc80008000000 */
[----:B------:R-:W-:-:S04]  /*3580*/  UIADD3 UR8, UR5, UR9, -UR8 ;  /* 0x0000000905087290 */ /* 0x000fc8000fffe808 */
[----:B------:R-:W-:-:S04]  /*3590*/  UIMAD.WIDE.U32 UR6, UR8, -0x33333333, URZ ;  /* 0xcccccccd080678a5 */ /* 0x000fc8000f8e003f */
[----:B------:R-:W-:-:S04]  /*35a0*/  USHF.R.U32.HI UR6, URZ, 0x3, UR7 ;  /* 0x000000033f067899 */ /* 0x000fc80008011607 */
[----:B------:R-:W-:-:S04]  /*35b0*/  UIMAD UR8, UR6, -0xa, UR8 ;  /* 0xfffffff6060878a4 */ /* 0x000fc8000f8e0208 */
[----:B------:R-:W-:-:S04]  /*35c0*/  ULEA UR8, UR8, UR10, 0x3 ;  /* 0x0000000a08087291 */ /* 0x000fc8000f8e183f */
[----:B------:R-:W-:-:S04]  /*35d0*/  UIADD3 UR8, UR8, 0x50, URZ ;  /* 0x0000005008087890 */ /* 0x000fc8000fffe03f */
[----:B------:R-:W-:-:S09]  /*35e0*/  UPRMT UR8, URZ, 0x654, UR8 ;  /* 0x000006543f087896 */ /* 0x000fd20008000008 */
[----:B------:R-:W-:Y:S01]  /*35f0*/  SYNCS.ARRIVE.TRANS64.RED.A1T0 RZ, [UR8], RZ ;  /* 0x000000ffffff79a7 */ /* 0x000fe20008100408 */
[----:B------:R-:W-:Y:S05]  /*3600*/  @P0 BRA `(.L_x_30) ;  /* 0x0000000000040947 */ /* 0x000fea0003800000 */
[----:B------:R-:W-:Y:S01]  /*3610*/  BPT.TRAP 0x1 ;  /* 0x000000040000795c */ /* 0x000fe20000300000 */
.L_x_30:
[----:B------:R-:W0:Y:S01]  /*3620*/  LDC R13, c[0x0][0x288] ;  /* 0x0000a200ff0d7b82 */ /* 0x000e220000000800 */
[--C-:B------:R-:W-:Y:S01]  /*3630*/  SHF.R.U32.HI R8, RZ, 0x2, R0.reuse ;  /* 0x00000002ff087819 */ /* 0x100fe20000011600 */
[----:B------:R-:W-:Y:S01]  /*3640*/  IMAD R27, R7, 0x60, RZ ;  /* 0x00000060071b7824 */ /* 0x000fe200078e02ff */
[----:B------:R-:W-:Y:S01]  /*3650*/  SHF.R.U32.HI R11, RZ, 0x7, R0 ;  /* 0x00000007ff0b7819 */ /* 0x000fe20000011600 */
[----:B------:R-:W-:Y:S01]  /*3660*/  UIADD3 UR5, UR9, UR5, URZ ;  /* 0x0000000509057290 */ /* 0x000fe2000fffe03f */
[----:B------:R-:W-:Y:S01]  /*3670*/  LOP3.LUT R9, R8, 0x7, RZ, 0xc0, !PT ;  /* 0x0000000708097812 */ /* 0x000fe200078ec0ff */
[----:B------:R-:W-:Y:S01]  /*3680*/  ULDC UR12, c[0x0][0x284] ;  /* 0x0000a100000c7ab9 */ /* 0x000fe20000000800 */
[C---:B------:R-:W-:Y:S01]  /*3690*/  LOP3.LUT R10, R0.reuse, 0x60, RZ, 0xc0, !PT ;  /* 0x00000060000a7812 */ /* 0x040fe200078ec0ff */
[----:B------:R-:W-:Y:S01]  /*36a0*/  UISETP.GT.U32.AND UP0, UPT, UR5, 0x9, UPT ;  /* 0x000000090500788c */ /* 0x000fe2000bf04070 */
[----:B------:R-:W-:Y:S01]  /*36b0*/  LOP3.LUT R8, R11, 0x1, RZ, 0xc0, !PT ;  /* 0x000000010b087812 */ /* 0x000fe200078ec0ff */
[----:B------:R-:W-:Y:S01]  /*36c0*/  UISETP.GE.U32.AND UP1, UPT, UR9, 0xa, UPT ;  /* 0x0000000a0900788c */ /* 0x000fe2000bf26070 */
[----:B------:R-:W-:Y:S01]  /*36d0*/  SHF.R.U32.HI R12, RZ, 0x1, R10 ;  /* 0x00000001ff0c7819 */ /* 0x000fe2000001160a */
[----:B------:R-:W-:Y:S01]  /*36e0*/  UISETP.LT.U32.AND UP0, UPT, UR9, 0xa, UP0 ;  /* 0x0000000a0900788c */ /* 0x000fe20008701070 */
[----:B------:R-:W-:Y:S01]  /*36f0*/  LOP3.LUT R10, R0, 0x3, RZ, 0xc0, !PT ;  /* 0x00000003000a7812 */ /* 0x000fe200078ec0ff */
[----:B------:R-:W-:Y:S01]  /*3700*/  IMAD.SHL.U32 R14, R8, 0x40, RZ ;  /* 0x00000040080e7824 */ /* 0x000fe200078e00ff */
[----:B------:R-:W-:Y:S01]  /*3710*/  IADD3 R11, RZ, -R12, -R9 ;  /* 0x8000000cff0b7210 */ /* 0x000fe20007ffe809 */
[----:B------:R-:W-:Y:S01]  /*3720*/  ULDC.64 UR10, c[0x0][0x5d0] ;  /* 0x00017400000a7ab9 */ /* 0x000fe20000000a00 */
[----:B------:R-:W-:Y:S01]  /*3730*/  SHF.R.S32.HI R28, RZ, 0x1f, R5 ;  /* 0x0000001fff1c7819 */ /* 0x000fe20000011405 */
[----:B------:R-:W-:Y:S01]  /*3740*/  UIMAD.WIDE.U32 UR6, UR5, -0x33333333, URZ ;  /* 0xcccccccd050678a5 */ /* 0x000fe2000f8e003f */
[----:B------:R-:W-:Y:S01]  /*3750*/  LOP3.LUT R31, R14, 0x40, R9, 0xe2, !PT ;  /* 0x000000400e1f7812 */ /* 0x000fe200078ee209 */
[----:B------:R-:W-:Y:S01]  /*3760*/  IMAD R30, R8, -0x40, R11 ;  /* 0xffffffc0081e7824 */ /* 0x000fe200078e020b */
[----:B------:R-:W-:Y:S01]  /*3770*/  USEL UR8, URZ, 0x1, !UP0 ;  /* 0x000000013f087887 */ /* 0x000fe2000c000000 */
[----:B------:R-:W-:Y:S01]  /*3780*/  IMAD.SHL.U32 R8, R0, 0x2, RZ ;  /* 0x0000000200087824 */ /* 0x000fe200078e00ff */
[----:B------:R-:W-:Y:S01]  /*3790*/  USHF.R.U32.HI UR6, URZ, 0x3, UR7 ;  /* 0x000000033f067899 */ /* 0x000fe20008011607 */
[----:B0-----:R-:W-:Y:S01]  /*37a0*/  IMAD R14, R10, -0x2, R13 ;  /* 0xfffffffe0a0e7824 */ /* 0x001fe200078e020d */
[C---:B------:R-:W-:Y:S01]  /*37b0*/  ISETP.GE.AND P0, PT, R27.reuse, R13, PT ;  /* 0x0000000d1b00720c */ /* 0x040fe20003f06270 */
[----:B------:R-:W-:Y:S01]  /*37c0*/  IMAD.SHL.U32 R13, R6, 0x100, RZ ;  /* 0x00000100060d7824 */ /* 0x000fe200078e00ff */
[----:B------:R-:W-:Y:S01]  /*37d0*/  LOP3.LUT R8, R27, 0x6, R8, 0xf8, !PT ;  /* 0x000000061b087812 */ /* 0x000fe200078ef808 */
[----:B------:R-:W-:Y:S01]  /*37e0*/  IMAD R10, R28, UR10, RZ ;  /* 0x0000000a1c0a7c24 */ /* 0x000fe2000f8e02ff */
[----:B------:R-:W-:Y:S01]  /*37f0*/  ULOP3.LUT UR4, UR4, UR8, URZ, 0x3c, !UPT ;  /* 0x0000000804047292 */ /* 0x000fe2000f8e3c3f */
[----:B------:R-:W-:Y:S01]  /*3800*/  IMAD.WIDE R6, R6, 0x100, RZ ;  /* 0x0000010006067825 */ /* 0x000fe200078e02ff */
[----:B------:R-:W-:Y:S01]  /*3810*/  ISETP.GE.OR P0, PT, R13, UR12, P0 ;  /* 0x0000000c0d007c0c */ /* 0x000fe20008706670 */
[----:B------:R-:W-:Y:S01]  /*3820*/  UIMAD UR5, UR6, -0xa, UR5 ;  /* 0xfffffff6060578a4 */ /* 0x000fe2000f8e0205 */
[----:B------:R-:W-:Y:S01]  /*3830*/  SHF.R.S32.HI R9, RZ, 0x1f, R8 ;  /* 0x0000001fff097819 */ /* 0x000fe20000011408 */
[----:B------:R-:W-:Y:S01]  /*3840*/  IMAD R15, R5, UR11, R10 ;  /* 0x0000000b050f7c24 */ /* 0x000fe2000f8e020a */
[----:B------:R-:W-:Y:S01]  /*3850*/  @UP1 ULOP3.LUT UR4, UR4, 0x1, UR6, 0x78, !UPT ;  /* 0x0000000104041892 */ /* 0x000fe2000f8e7806 */
[----:B------:R-:W-:Y:S01]  /*3860*/  IADD3 R30, -R13, UR12, R30 ;  /* 0x0000000c0d1e7c10 */ /* 0x000fe2000fffe11e */
[----:B------:R-:W-:Y:S01]  /*3870*/  IMAD.IADD R27, R14, 0x1, -R27 ;  /* 0x000000010e1b7824 */ /* 0x000fe200078e0a1b */
[----:B------:R-:W-:Y:S01]  /*3880*/  LOP3.LUT R31, R6, R31, R12, 0xfe, !PT ;  /* 0x0000001f061f7212 */ /* 0x000fe200078efe0c */
[----:B------:R-:W-:-:S04]  /*3890*/  IMAD.WIDE.U32 R10, R5, UR10, R8 ;  /* 0x0000000a050a7c25 */ /* 0x000fc8000f8e0008 */
[----:B------:R-:W-:Y:S02]  /*38a0*/  IMAD.IADD R11, R11, 0x1, R15 ;  /* 0x000000010b0b7824 */ /* 0x000fe400078e020f */
[----:B------:R-:W-:Y:S01]  /*38b0*/  IMAD.MOV.U32 R26, RZ, RZ, -0x1 ;  /* 0xffffffffff1a7424 */ /* 0x000fe200078e00ff */
[----:B------:R-:W-:Y:S06]  /*38c0*/  @P0 BRA `(.L_x_32) ;  /* 0x0000006800840947 */ /* 0x000fec0003800000 */
[----:B------:R-:W0:Y:S01]  /*38d0*/  LDC.64 R14, c[0x0][0x5c8] ;  /* 0x00017200ff0e7b82 */ /* 0x000e220000000a00 */
[----:B------:R-:W-:Y:S01]  /*38e0*/  ULDC.64 UR6, c[0x0][0x5c0] ;  /* 0x0001700000067ab9 */ /* 0x000fe20000000a00 */
[----:B------:R-:W-:Y:S01]  /*38f0*/  BSSY B0, `(.L_x_32) ;  /* 0x000069e000007945 */ /* 0x000fe20003800000 */
[-C--:B0-----:R-:W-:Y:S01]  /*3900*/  IMAD R16, R7, R14.reuse, RZ ;  /* 0x0000000e07107224 */ /* 0x081fe200078e02ff */
[----:B------:R-:W-:Y:S01]  /*3910*/  SHF.L.U64.HI R24, R14, 0x3, R15 ;  /* 0x000000030e187819 */ /* 0x000fe2000001020f */
[----:B------:R-:W-:-:S04]  /*3920*/  IMAD.WIDE.U32 R12, R31, R14, R10 ;  /* 0x0000000e1f0c7225 */ /* 0x000fc800078e000a */
[----:B------:R-:W-:Y:S01]  /*3930*/  IMAD R11, R31, R15, R16 ;  /* 0x0000000f1f0b7224 */ /* 0x000fe200078e0210 */
[----:B------:R-:W-:Y:S01]  /*3940*/  IADD3 R10, P4, R12, UR6, RZ ;  /* 0x000000060c0a7c10 */ /* 0x000fe2000ff9e0ff */
[C---:B------:R-:W-:Y:S01]  /*3950*/  IMAD.SHL.U32 R25, R14.reuse, 0x8, RZ ;  /* 0x000000080e197824 */ /* 0x040fe200078e00ff */
[----:B------:R-:W-:Y:S01]  /*3960*/  LEA R16, P2, R14, R12, 0x7 ;  /* 0x0000000c0e107211 */ /* 0x000fe200078438ff */
[----:B------:R-:W-:-:S03]  /*3970*/  IMAD.IADD R13, R13, 0x1, R11 ;  /* 0x000000010d0d7824 */ /* 0x000fc600078e020b */
[----:B------:R-:W-:Y:S02]  /*3980*/  IADD3 R12, P1, P0, R12, UR6, R25 ;  /* 0x000000060c0c7c10 */ /* 0x000fe4000f83e019 */
[----:B------:R-:W-:Y:S02]  /*3990*/  IADD3.X R11, R13, UR7, RZ, P4, !PT ;  /* 0x000000070d0b7c10 */ /* 0x000fe4000a7fe4ff */
[----:B---3-5:R-:W-:Y:S02]  /*39a0*/  FSETP.NEU.AND P4, PT, R208, RZ, PT ;  /* 0x000000ffd000720b */ /* 0x028fe40003f8d000 */
[----:B------:R-:W-:Y:S02]  /*39b0*/  LEA.HI.X R17, R14, R13, R15, 0x7, P2 ;  /* 0x0000000d0e117211 */ /* 0x000fe400010f3c0f */
[C---:B------:R-:W-:Y:S02]  /*39c0*/  IADD3 R14, P2, R16.reuse, UR6, RZ ;  /* 0x00000006100e7c10 */ /* 0x040fe4000ff5e0ff */
[----:B------:R-:W-:-:S02]  /*39d0*/  IADD3 R16, P5, P6, R16, UR6, R25 ;  /* 0x0000000610107c10 */ /* 0x000fc4000febe019 */
[----:B------:R-:W-:Y:S02]  /*39e0*/  IADD3.X R15, R17, UR7, RZ, P2, !PT ;  /* 0x00000007110f7c10 */ /* 0x000fe400097fe4ff */
[--C-:B------:R-:W-:Y:S02]  /*39f0*/  IADD3.X R13, R13, UR7, R24.reuse, P1, P0 ;  /* 0x000000070d0d7c10 */ /* 0x100fe40008fe0418 */
[----:B------:R-:W-:Y:S01]  /*3a00*/  IADD3.X R17, R17, UR7, R24, P5, P6 ;  /* 0x0000000711117c10 */ /* 0x000fe2000afec418 */
[----:B------:R-:W-:Y:S06]  /*3a10*/  @!P4 BRA `(.L_x_33) ;  /* 0x00000050001cc947 */ /* 0x000fec0003800000 */
[----:B------:R-:W-:Y:S01]  /*3a20*/  ULDC.64 UR6, c[0x0][0x5b8] ;  /* 0x00016e0000067ab9 */ /* 0x000fe20000000a00 */
[----:B------:R-:W-:Y:S01]  /*3a30*/  ISETP.GE.AND P0, PT, R30, 0x1, PT ;  /* 0x000000011e00780c */ /* 0x000fe20003f06270 */
[----:B------:R-:W-:Y:S01]  /*3a40*/  IMAD R24, R28, UR6, RZ ;  /* 0x000000061c187c24 */ /* 0x000fe2000f8e02ff */
[----:B------:R-:W-:Y:S01]  /*3a50*/  ULDC.64 UR10, c[0x0][0x5a8] ;  /* 0x00016a00000a7ab9 */ /* 0x000fe20000000a00 */
[----:B------:R-:W-:Y:S01]  /*3a60*/  IMAD.WIDE.U32 R8, R5, UR6, R8 ;  /* 0x0000000605087c25 */ /* 0x000fe2000f8e0008 */
[----:B------:R-:W-:Y:S01]  /*3a70*/  ISETP.LT.OR P4, PT, R27, 0x1, !P0 ;  /* 0x000000011b00780c */ /* 0x000fe20004781670 */
[----:B------:R-:W-:Y:S02]  /*3a80*/  BSSY B1, `(.L_x_34) ;  /* 0x000000c000017945 */ /* 0x000fe40003800000 */
[----:B------:R-:W-:Y:S01]  /*3a90*/  IMAD R5, R5, UR7, R24 ;  /* 0x0000000705057c24 */ /* 0x000fe2000f8e0218 */
[----:B------:R-:W-:Y:S02]  /*3aa0*/  ULDC.64 UR6, c[0x0][0x5b0] ;  /* 0x00016c0000067ab9 */ /* 0x000fe40000000a00 */
[----:B------:R-:W-:-:S02]  /*3ab0*/  IMAD R28, R7, UR6, RZ ;  /* 0x00000006071c7c24 */ /* 0x000fc4000f8e02ff */
[----:B------:R-:W-:Y:S02]  /*3ac0*/  IMAD.IADD R9, R9, 0x1, R5 ;  /* 0x0000000109097824 */ /* 0x000fe400078e0205 */
[C---:B------:R-:W-:Y:S02]  /*3ad0*/  IMAD R5, R31.reuse, UR7, R28 ;  /* 0x000000071f057c24 */ /* 0x040fe4000f8e021c */
[----:B------:R-:W-:-:S03]  /*3ae0*/  IMAD.WIDE.U32 R24, R31, UR6, R8 ;  /* 0x000000061f187c25 */ /* 0x000fc6000f8e0008 */
[----:B------:R-:W-:-:S04]  /*3af0*/  IADD3 R24, P1, R24, UR10, RZ ;  /* 0x0000000a18187c10 */ /* 0x000fc8000ff3e0ff */
[--C-:B------:R-:W-:Y:S02]  /*3b00*/  IADD3.X R25, R25, UR11, R5.reuse, P1, !PT ;  /* 0x0000000b19197c10 */ /* 0x100fe40008ffe405 */
[----:B------:R-:W-:Y:S01]  /*3b10*/  PRMT R5, RZ, 0x7610, R5 ;  /* 0x00007610ff057816 */ /* 0x000fe20000000005 */
[----:B------:R-:W-:Y:S06]  /*3b20*/  @P4 BRA `(.L_x_35) ;  /* 0x0000000000044947 */ /* 0x000fec0003800000 */
[----:B------:R0:W5:Y:S02]  /*3b30*/  LDG.E.U8 R5, desc[UR16][R24.64] ;  /* 0x0000001018057981 */ /* 0x000164000c1e1100 */
.L_x_35:
[----:B------:R-:W-:Y:S05]  /*3b40*/  BSYNC B1 ;  /* 0x0000000000017941 */ /* 0x000fea0003800000 */
.L_x_34:
[----:B-----5:R-:W-:Y:S01]  /*3b50*/  LOP3.LUT R5, R5, 0xff, RZ, 0xc0, !PT ;  /* 0x000000ff05057812 */ /* 0x020fe200078ec0ff */
[----:B------:R-:W-:Y:S01]  /*3b60*/  BSSY B1, `(.L_x_36) ;  /* 0x000000b000017945 */ /* 0x000fe20003800000 */
[----:B------:R-:W-:Y:S02]  /*3b70*/  ISETP.LT.OR P2, PT, R27, 0x2, !P0 ;  /* 0x000000021b00780c */ /* 0x000fe40004741670 */
[----:B------:R-:W-:-:S05]  /*3b80*/  F2FP.F16.E4M3.UNPACK_B R5, R5 ;  /* 0x00000005ff05723e */ /* 0x000fca00020006ff */
[----:B------:R-:W-:-:S05]  /*3b90*/  HADD2.F32 R5, -RZ, R5.H0_H0 ;  /* 0x20000005ff057230 */ /* 0x000fca0000004100 */
[----:B------:R-:W-:Y:S01]  /*3ba0*/  FMUL R28, R5, R208 ;  /* 0x000000d0051c7220 */ /* 0x000fe20000400000 */
[----:B------:R-:W-:-:S03]  /*3bb0*/  PRMT R5, RZ, 0x7610, R5 ;  /* 0x00007610ff057816 */ /* 0x000fc60000000005 */
[----:B--2---:R-:W-:-:S05]  /*3bc0*/  FFMA R28, R211, R209, R28 ;  /* 0x000000d1d31c7223 */ /* 0x004fca000000001c */
[----:B------:R-:W-:-:S05]  /*3bd0*/  F2FP.SATFINITE.E4M3.F32.PACK_AB_MERGE_C R29, RZ, R28, RZ ;  /* 0x0000001cff1d723e */ /* 0x000fca00048070ff */
[----:B------:R1:W-:Y:S01]  /*3be0*/  @!P4 STG.E.U8 desc[UR16][R10.64], R29 ;  /* 0x0000001d0a00c986 */ /* 0x0003e2000c101110 */
[----:B------:R-:W-:Y:S05]  /*3bf0*/  @P2 BRA `(.L_x_37) ;  /* 0x0000000000042947 */ /* 0x000fea0003800000 */
[----:B------:R2:W5:Y:S02]  /*3c00*/  LDG.E.U8 R5, desc[UR16][R24.64+0x1] ;  /* 0x0000011018057981 */ /* 0x000564000c1e1100 */
.L_x_37:
[----:B------:R-:W-:Y:S05]  /*3c10*/  BSYNC B1 ;  /* 0x0000000000017941 */ /* 0x000fea0003800000 */
.L_x_36:
[----:B-----5:R-:W-:Y:S01]  /*3c20*/  LOP3.LUT R5, R5, 0xff, RZ, 0xc0, !PT ;  /* 0x000000ff05057812 */ /* 0x020fe200078ec0ff */
[----:B------:R-:W-:Y:S01]  /*3c30*/  BSSY B1, `(.L_x_38) ;  /* 0x0000013000017945 */ /* 0x000fe20003800000 */
[----:B------:R-:W-:Y:S02]  /*3c40*/  IADD3 R33, P1, R31, 0x8, RZ ;  /* 0x000000081f217810 */ /* 0x000fe40007f3e0ff */
[----:B------:R-:W-:-:S03]  /*3c50*/  F2FP.F16.E4M3.UNPACK_B R5, R5 ;  /* 0x00000005ff05723e */ /* 0x000fc600020006ff */
[----:B------:R-:W-:Y:S01]  /*3c60*/  IMAD.X R28, RZ, RZ, R7, P1 ;  /* 0x000000ffff1c7224 */ /* 0x000fe200008e0607 */
[----:B------:R-:W-:Y:S01]  /*3c70*/  ISETP.GE.AND P1, PT, R30, 0x9, PT ;  /* 0x000000091e00780c */ /* 0x000fe20003f26270 */
[----:B------:R-:W-:Y:S02]  /*3c80*/  HADD2.F32 R5, -RZ, R5.H0_H0 ;  /* 0x20000005ff057230 */ /* 0x000fe40000004100 */
[----:B------:R-:W-:Y:S01]  /*3c90*/  IMAD R32, R28, UR6, RZ ;  /* 0x000000061c207c24 */ /* 0x000fe2000f8e02ff */
[----:B------:R-:W-:Y:S01]  /*3ca0*/  ISETP.LT.OR P5, PT, R27, 0x1, !P1 ;  /* 0x000000011b00780c */ /* 0x000fe20004fa1670 */
[----:B-1----:R-:W-:-:S04]  /*3cb0*/  IMAD.WIDE.U32 R28, R33, UR6, R8 ;  /* 0x00000006211c7c25 */ /* 0x002fc8000f8e0008 */
[----:B------:R-:W-:Y:S01]  /*3cc0*/  FMUL R5, R5, R208 ;  /* 0x000000d005057220 */ /* 0x000fe20000400000 */
[----:B------:R-:W-:-:S03]  /*3cd0*/  IMAD R33, R33, UR7, R32 ;  /* 0x0000000721217c24 */ /* 0x000fc6000f8e0220 */
[----:B------:R-:W-:Y:S01]  /*3ce0*/  FFMA R5, R210, R209, R5 ;  /* 0x000000d1d2057223 */ /* 0x000fe20000000005 */
[----:B------:R-:W-:-:S04]  /*3cf0*/  IADD3 R28, P4, R28, UR10, RZ ;  /* 0x0000000a1c1c7c10 */ /* 0x000fc8000ff9e0ff */
[----:B------:R-:W-:Y:S02]  /*3d00*/  F2FP.SATFINITE.E4M3.F32.PACK_AB_MERGE_C R35, RZ, R5, RZ ;  /* 0x00000005ff23723e */ /* 0x000fe400048070ff */
[----:B------:R-:W-:Y:S02]  /*3d10*/  IADD3.X R29, R29, UR11, R33, P4, !PT ;  /* 0x0000000b1d1d7c10 */ /* 0x000fe4000a7fe421 */
[----:B------:R-:W-:Y:S01]  /*3d20*/  PRMT R5, RZ, 0x7610, R5 ;  /* 0x00007610ff057816 */ /* 0x000fe20000000005 */
[----:B------:R1:W-:Y:S01]  /*3d30*/  @!P2 STG.E.U8 desc[UR16][R10.64+0x1], R35 ;  /* 0x000001230a00a986 */ /* 0x0003e2000c101110 */
[----:B------:R-:W-:Y:S05]  /*3d40*/  @P5 BRA `(.L_x_39) ;  /* 0x0000000000045947 */ /* 0x000fea0003800000 */
[----:B------:R3:W5:Y:S02]  /*3d50*/  LDG.E.U8 R5, desc[UR16][R28.64] ;  /* 0x000000101c057981 */ /* 0x000764000c1e1100 */
.L_x_39:
[----:B------:R-:W-:Y:S05]  /*3d60*/  BSYNC B1 ;  /* 0x0000000000017941 */ /* 0x000fea0003800000 */
.L_x_38:
[----:B-----5:R-:W-:Y:S01]  /*3d70*/  LOP3.LUT R5, R5, 0xff, RZ, 0xc0, !PT ;  /* 0x000000ff05057812 */ /* 0x020fe200078ec0ff */
[----:B------:R-:W-:Y:S01]  /*3d80*/  BSSY B1, `(.L_x_40) ;  /* 0x000000b000017945 */ /* 0x000fe20003800000 */
[----:B------:R-:W-:Y:S02]  /*3d90*/  ISETP.LT.OR P2, PT, R27, 0x2, !P1 ;  /* 0x000000021b00780c */ /* 0x000fe40004f41670 */
[----:B------:R-:W-:-:S05]  /*3da0*/  F2FP.F16.E4M3.UNPACK_B R5, R5 ;  /* 0x00000005ff05723e */ /* 0x000fca00020006ff */
[----:B------:R-:W-:-:S05]  /*3db0*/  HADD2.F32 R5, -RZ, R5.H0_H0 ;  /* 0x20000005ff057230 */ /* 0x000fca0000004100 */
[----:B------:R-:W-:Y:S01]  /*3dc0*/  FMUL R32, R5, R208 ;  /* 0x000000d005207220 */ /* 0x000fe20000400000 */
[----:B------:R-:W-:-:S03]  /*3dd0*/  PRMT R5, RZ, 0x7610, R5 ;  /* 0x00007610ff057816 */ /* 0x000fc60000000005 */
[----:B------:R-:W-:-:S05]  /*3de0*/  FFMA R32, R19, R209, R32 ;  /* 0x000000d113207223 */ /* 0x000fca0000000020 */
[----:B------:R-:W-:-:S05]  /*3df0*/  F2FP.SATFINITE.E4M3.F32.PACK_AB_MERGE_C R19, RZ, R32, RZ ;  /* 0x00000020ff13723e */ /* 0x000fca00048070ff */
[----:B------:R4:W-:Y:S01]  /*3e00*/  @!P5 STG.E.U8 desc[UR16][R12.64], R19 ;  /* 0x000000130c00d986 */ /* 0x0009e2000c101110 */
[----:B------:R-:W-:Y:S05]  /*3e10*/  @P2 BRA `(.L_x_41) ;  /* 0x0000000000042947 */ /* 0x000fea0003800000 */
[----:B------:R0:W5:Y:S02]  /*3e20*/  LDG.E.U8 R5, desc[UR16][R28.64+0x1] ;  /* 0x000001101c057981 */ /* 0x000164000c1e1100 */
.L_x_41:
[----:B------:R-:W-:Y:S05]  /*3e30*/  BSYNC B1 ;  /* 0x0000000000017941 */ /* 0x000fea0003800000 */
.L_x_40:
[----:B-----5:R-:W-:Y:S01]  /*3e40*/  LOP3.LUT R5, R5, 0xff, RZ, 0xc0, !PT ;  /* 0x000000ff05057812 */ /* 0x020fe200078ec0ff */
[----:B------:R-:W-:Y:S01]  /*3e50*/  BSSY B1, `(.L_x_42) ;  /* 0x000000b000017945 */ /* 0x000fe20003800000 */
[----:B------:R-:W-:Y:S02]  /*3e60*/  ISETP.LT.OR P4, PT, R27, 0x9, !P0 ;  /* 0x000000091b00780c */ /* 0x000fe40004781670 */
[----:B------:R-:W-:-:S05]  /*3e70*/  F2FP.F16.E4M3.UNPACK_B R5, R5 ;  /* 0x00000005ff05723e */ /* 0x000fca00020006ff */
[----:B------:R-:W-:-:S05]  /*3e80*/  HADD2.F32 R5, -RZ, R5.H0_H0 ;  /* 0x20000005ff057230 */ /* 0x000fca0000004100 */
[----:B------:R-:W-:-:S04]  /*3e90*/  FMUL R5, R5, R208 ;  /* 0x000000d005057220 */ /* 0x000fc80000400000 */
[----:B------:R-:W-:-:S05]  /*3ea0*/  FFMA R5, R18, R209, R5 ;  /* 0x000000d112057223 */ /* 0x000fca0000000005 */
[----:B----4-:R-:W-:Y:S02]  /*3eb0*/  F2FP.SATFINITE.E4M3.F32.PACK_AB_MERGE_C R19, RZ, R5, RZ ;  /* 0x00000005ff13723e */ /* 0x010fe400048070ff */
[----:B------:R-:W-:-:S03]  /*3ec0*/  PRMT R5, RZ, 0x7610, R5 ;  /* 0x00007610ff057816 */ /* 0x000fc60000000005 */
[----:B------:R4:W-:Y:S01]  /*3ed0*/  @!P2 STG.E.U8 desc[UR16][R12.64+0x1], R19 ;  /* 0x000001130c00a986 */ /* 0x0009e2000c101110 */
[----:B------:R-:W-:Y:S05]  /*3ee0*/  @P4 BRA `(.L_x_43) ;  /* 0x0000000000044947 */ /* 0x000fea0003800000 */
[----:B------:R0:W5:Y:S02]  /*3ef0*/  LDG.E.U8 R5, desc[UR16][R24.64+0x8] ;  /* 0x0000081018057981 */ /* 0x000164000c1e1100 */
.L_x_43:
[----:B------:R-:W-:Y:S05]  /*3f00*/  BSYNC B1 ;  /* 0x0000000000017941 */ /* 0x000fea0003800000 */
.L_x_42:
        /* <DEDUP_REMOVED lines=8> */
[----:B----4-:R-:W-:-:S05]  /*3f90*/  F2FP.SATFINITE.E4M3.F32.PACK_AB_MERGE_C R19, RZ, R18, RZ ;  /* 0x00000012ff13723e */ /* 0x010fca00048070ff */
[----:B------:R4:W-:Y:S01]  /*3fa0*/  @!P4 STG.E.U8 desc[UR16][R10.64+0x8], R19 ;  /* 0x000008130a00c986 */ /* 0x0009e2000c101110 */
[----:B------:R-:W-:Y:S05]  /*3fb0*/  @P2 BRA `(.L_x_45) ;  /* 0x0000000000042947 */ /* 0x000fea0003800000 */
[----:B------:R0:W5:Y:S02]  /*3fc0*/  LDG.E.U8 R5, desc[UR16][R24.64+0x9] ;  /* 0x0000091018057981 */ /* 0x000164000c1e1100 */
.L_x_45:
[----:B------:R-:W-:Y:S05]  /*3fd0*/  BSYNC B1 ;  /* 0x0000000000017941 */ /* 0x000fea0003800000 */
.L_x_44:
        /* <DEDUP_REMOVED lines=12> */
.L_x_47:
[----:B------:R-:W-:Y:S05]  /*40a0*/  BSYNC B1 ;  /* 0x0000000000017941 */ /* 0x000fea0003800000 */
.L_x_46:
        /* <DEDUP_REMOVED lines=12> */
.L_x_49:
[----:B------:R-:W-:Y:S05]  /*4170*/  BSYNC B1 ;  /* 0x0000000000017941 */ /* 0x000fea0003800000 */
.L_x_48:
        /* <DEDUP_REMOVED lines=12> */
.L_x_51:
[----:B------:R-:W-:Y:S05]  /*4240*/  BSYNC B1 ;  /* 0x0000000000017941 */ /* 0x000fea0003800000 */
.L_x_50:
        /* <DEDUP_REMOVED lines=12> */
.L_x_53:
[----:B------:R-:W-:Y:S05]  /*4310*/  BSYNC B1 ;  /* 0x0000000000017941 */ /* 0x000fea0003800000 */
.L_x_52:
        /* <DEDUP_REMOVED lines=12> */
.L_x_55:
[----:B------:R-:W-:Y:S05]  /*43e0*/  BSYNC B1 ;  /* 0x0000000000017941 */ /* 0x000fea0003800000 */
.L_x_54:
        /* <DEDUP_REMOVED lines=12> */
.L_x_57:
[----:B------:R-:W-:Y:S05]  /*44b0*/  BSYNC B1 ;  /* 0x0000000000017941 */ /* 0x000fea0003800000 */
.L_x_56:
        /* <DEDUP_REMOVED lines=12> */
.L_x_59:
[----:B------:R-:W-:Y:S05]  /*4580*/  BSYNC B1 ;  /* 0x0000000000017941 */ /* 0x000fea0003800000 */
.L_x_58:
        /* <DEDUP_REMOVED lines=12> */
.L_x_61:
[----:B------:R-:W-:Y:S05]  /*4650*/  BSYNC B1 ;  /* 0x0000000000017941 */ /* 0x000fea0003800000 */
.L_x_60:
        /* <DEDUP_REMOVED lines=12> */
.L_x_63:
[----:B------:R-:W-:Y:S05]  /*4720*/  BSYNC B1 ;  /* 0x0000000000017941 */ /* 0x000fea0003800000 */
.L_x_62:
        /* <DEDUP_REMOVED lines=12> */
.L_x_65:
[----:B------:R-:W-:Y:S05]  /*47f0*/  BSYNC B1 ;  /* 0x0000000000017941 */ /* 0x000fea0003800000 */
.L_x_64:
        /* <DEDUP_REMOVED lines=12> */
.L_x_67:
[----:B------:R-:W-:Y:S05]  /*48c0*/  BSYNC B1 ;  /* 0x0000000000017941 */ /* 0x000fea0003800000 */
.L_x_66:
        /* <DEDUP_REMOVED lines=12> */
.L_x_69:
[----:B------:R-:W-:Y:S05]  /*4990*/  BSYNC B1 ;  /* 0x0000000000017941 */ /* 0x000fea0003800000 */
.L_x_68:
        /* <DEDUP_REMOVED lines=12> */
.L_x_71:
[----:B------:R-:W-:Y:S05]  /*4a60*/  BSYNC B1 ;  /* 0x0000000000017941 */ /* 0x000fea0003800000 */
.L_x_70:
        /* <DEDUP_REMOVED lines=12> */
.L_x_73:
[----:B------:R-:W-:Y:S05]  /*4b30*/  BSYNC B1 ;  /* 0x0000000000017941 */ /* 0x000fea0003800000 */
.L_x_72:
        /* <DEDUP_REMOVED lines=12> */
.L_x_75:
[----:B------:R-:W-:Y:S05]  /*4c00*/  BSYNC B1 ;  /* 0x0000000000017941 */ /* 0x000fea0003800000 */
.L_x_74:
        /* <DEDUP_REMOVED lines=12> */
.L_x_77:
[----:B------:R-:W-:Y:S05]  /*4cd0*/  BSYNC B1 ;  /* 0x0000000000017941 */ /* 0x000fea0003800000 */
.L_x_76:
        /* <DEDUP_REMOVED lines=12> */
.L_x_79:
[----:B------:R-:W-:Y:S05]  /*4da0*/  BSYNC B1 ;  /* 0x0000000000017941 */ /* 0x000fea0003800000 */
.L_x_78:
        /* <DEDUP_REMOVED lines=12> */
.L_x_81:
[----:B------:R-:W-:Y:S05]  /*4e70*/  BSYNC B1 ;  /* 0x0000000000017941 */ /* 0x000fea0003800000 */
.L_x_80:
        /* <DEDUP_REMOVED lines=12> */
.L_x_83:
[----:B------:R-:W-:Y:S05]  /*4f40*/  BSYNC B1 ;  /* 0x0000000000017941 */ /* 0x000fea0003800000 */
.L_x_82:
        /* <DEDUP_REMOVED lines=12> */
.L_x_85:
[----:B------:R-:W-:Y:S05]  /*5010*/  BSYNC B1 ;  /* 0x0000000000017941 */ /* 0x000fea0003800000 */
.L_x_84:
        /* <DEDUP_REMOVED lines=12> */
.L_x_87:
[----:B------:R-:W-:Y:S05]  /*50e0*/  BSYNC B1 ;  /* 0x0000000000017941 */ /* 0x000fea0003800000 */
.L_x_86:
        /* <DEDUP_REMOVED lines=12> */
.L_x_89:
[----:B------:R-:W-:Y:S05]  /*51b0*/  BSYNC B1 ;  /* 0x0000000000017941 */ /* 0x000fea0003800000 */
.L_x_88:
        /* <DEDUP_REMOVED lines=12> */
.L_x_91:
[----:B------:R-:W-:Y:S05]  /*5280*/  BSYNC B1 ;  /* 0x0000000000017941 */ /* 0x000fea0003800000 */
.L_x_90:
        /* <DEDUP_REMOVED lines=12> */
.L_x_93:
[----:B------:R-:W-:Y:S05]  /*5350*/  BSYNC B1 ;  /* 0x0000000000017941 */ /* 0x000fea0003800000 */
.L_x_92:
        /* <DEDUP_REMOVED lines=12> */
.L_x_95:
[----:B------:R-:W-:Y:S05]  /*5420*/  BSYNC B1 ;  /* 0x0000000000017941 */ /* 0x000fea0003800000 */
.L_x_94:
        /* <DEDUP_REMOVED lines=12> */
.L_x_97:
[----:B------:R-:W-:Y:S05]  /*54f0*/  BSYNC B1 ;  /* 0x0000000000017941 */ /* 0x000fea0003800000 */
.L_x_96:
        /* <DEDUP_REMOVED lines=12> */
.L_x_99:
[----:B------:R-:W-:Y:S05]  /*55c0*/  BSYNC B1 ;  /* 0x0000000000017941 */ /* 0x000fea0003800000 */
.L_x_98:
        /* <DEDUP_REMOVED lines=12> */
.L_x_101:
[----:B------:R-:W-:Y:S05]  /*5690*/  BSYNC B1 ;  /* 0x0000000000017941 */ /* 0x000fea0003800000 */
.L_x_100:
        /* <DEDUP_REMOVED lines=12> */
.L_x_103:
[----:B------:R-:W-:Y:S05]  /*5760*/  BSYNC B1 ;  /* 0x0000000000017941 */ /* 0x000fea0003800000 */
.L_x_102:
        /* <DEDUP_REMOVED lines=12> */
.L_x_105:
[----:B------:R-:W-:Y:S05]  /*5830*/  BSYNC B1 ;  /* 0x0000000000017941 */ /* 0x000fea0003800000 */
.L_x_104:
        /* <DEDUP_REMOVED lines=12> */
.L_x_107:
[----:B------:R-:W-:Y:S05]  /*5900*/  BSYNC B1 ;  /* 0x0000000000017941 */ /* 0x000fea0003800000 */
.L_x_106:
        /* <DEDUP_REMOVED lines=12> */
.L_x_109:
[----:B------:R-:W-:Y:S05]  /*59d0*/  BSYNC B1 ;  /* 0x0000000000017941 */ /* 0x000fea0003800000 */
.L_x_108:
        /* <DEDUP_REMOVED lines=12> */
.L_x_111:
[----:B------:R-:W-:Y:S05]  /*5aa0*/  BSYNC B1 ;  /* 0x0000000000017941 */ /* 0x000fea0003800000 */
.L_x_110:
        /* <DEDUP_REMOVED lines=12> */
.L_x_113:
[----:B------:R-:W-:Y:S05]  /*5b70*/  BSYNC B1 ;  /* 0x0000000000017941 */ /* 0x000fea0003800000 */
.L_x_112:
        /* <DEDUP_REMOVED lines=12> */
.L_x_115:
[----:B------:R-:W-:Y:S05]  /*5c40*/  BSYNC B1 ;  /* 0x0000000000017941 */ /* 0x000fea0003800000 */
.L_x_114:
        /* <DEDUP_REMOVED lines=12> */
.L_x_117:
[----:B------:R-:W-:Y:S05]  /*5d10*/  BSYNC B1 ;  /* 0x0000000000017941 */ /* 0x000fea0003800000 */
.L_x_116:
        /* <DEDUP_REMOVED lines=12> */
.L_x_119:
[----:B------:R-:W-:Y:S05]  /*5de0*/  BSYNC B1 ;  /* 0x0000000000017941 */ /* 0x000fea0003800000 */
.L_x_118:
        /* <DEDUP_REMOVED lines=12> */
.L_x_121:
[----:B------:R-:W-:Y:S05]  /*5eb0*/  BSYNC B1 ;  /* 0x0000000000017941 */ /* 0x000fea0003800000 */
.L_x_120:
        /* <DEDUP_REMOVED lines=12> */
.L_x_123:
[----:B------:R-:W-:Y:S05]  /*5f80*/  BSYNC B1 ;  /* 0x0000000000017941 */ /* 0x000fea0003800000 */
.L_x_122:
        /* <DEDUP_REMOVED lines=12> */
.L_x_125:
[----:B------:R-:W-:Y:S05]  /*6050*/  BSYNC B1 ;  /* 0x0000000000017941 */ /* 0x000fea0003800000 */
.L_x_124:
        /* <DEDUP_REMOVED lines=12> */
.L_x_127:
[----:B------:R-:W-:Y:S05]  /*6120*/  BSYNC B1 ;  /* 0x0000000000017941 */ /* 0x000fea0003800000 */
.L_x_126:
[----:B-----5:R-:W-:Y:S01]  /*6130*/  LOP3.LUT R5, R5, 0xff, RZ, 0xc0, !PT ;  /* 0x000000ff05057812 */ /* 0x020fe200078ec0ff */
[----:B------:R-:W-:Y:S01]  /*6140*/  BSSY B1, `(.L_x_128) ;  /* 0x000000b000017945 */ /* 0x000fe20003800000 */
[----:B------:R-:W-:Y:S02]  /*6150*/  ISETP.LT.OR P1, PT, R27, 0x5a, !P1 ;  /* 0x0000005a1b00780c */ /* 0x000fe40004f21670 */
[----:B------:R-:W-:-:S05]  /*6160*/  F2FP.F16.E4M3.UNPACK_B R5, R5 ;  /* 0x00000005ff05723e */ /* 0x000fca00020006ff */
[----:B------:R-:W-:-:S05]  /*6170*/  HADD2.F32 R5, -RZ, R5.H0_H0 ;  /* 0x20000005ff057230 */ /* 0x000fca0000004100 */
[----:B-1--4-:R-:W-:Y:S01]  /*6180*/  FMUL R10, R5, R208 ;  /* 0x000000d0050a7220 */ /* 0x012fe20000400000 */
[----:B------:R-:W-:-:S03]  /*6190*/  PRMT R5, RZ, 0x7610, R5 ;  /* 0x00007610ff057816 */ /* 0x000fc60000000005 */
[----:B------:R-:W-:-:S05]  /*61a0*/  FFMA R10, R159, R209, R10 ;  /* 0x000000d19f0a7223 */ /* 0x000fca000000000a */
[----:B------:R-:W-:-:S05]  /*61b0*/  F2FP.SATFINITE.E4M3.F32.PACK_AB_MERGE_C R11, RZ, R10, RZ ;  /* 0x0000000aff0b723e */ /* 0x000fca00048070ff */
[----:B------:R1:W-:Y:S01]  /*61c0*/  @!P2 STG.E.U8 desc[UR16][R12.64+0x58], R11 ;  /* 0x0000580b0c00a986 */ /* 0x0003e2000c101110 */
[----:B------:R-:W-:Y:S05]  /*61d0*/  @P1 BRA `(.L_x_129) ;  /* 0x0000000000041947 */ /* 0x000fea0003800000 */
[----:B------:R4:W5:Y:S02]  /*61e0*/  LDG.E.U8 R5, desc[UR16][R28.64+0x59] ;  /* 0x000059101c057981 */ /* 0x000964000c1e1100 */
.L_x_129:
[----:B------:R-:W-:Y:S05]  /*61f0*/  BSYNC B1 ;  /* 0x0000000000017941 */ /* 0x000fea0003800000 */
.L_x_128:
        /* <DEDUP_REMOVED lines=20> */
.L_x_131:
[----:B------:R-:W-:Y:S05]  /*6340*/  BSYNC B1 ;  /* 0x0000000000017941 */ /* 0x000fea0003800000 */
.L_x_130:
[----:B-----5:R-:W-:Y:S01]  /*6350*/  LOP3.LUT R5, R5, 0xff, RZ, 0xc0, !PT ;  /* 0x000000ff05057812 */ /* 0x020fe200078ec0ff */
[----:B------:R-:W-:Y:S01]  /*6360*/  BSSY B1, `(.L_x_132) ;  /* 0x000000b000017945 */ /* 0x000fe20003800000 */
[----:B------:R-:W-:Y:S02]  /*6370*/  ISETP.LT.OR P2, PT, R27, 0x2, !P0 ;  /* 0x000000021b00780c */ /* 0x000fe40004741670 */
[----:B------:R-:W-:-:S05]  /*6380*/  F2FP.F16.E4M3.UNPACK_B R5, R5 ;  /* 0x00000005ff05723e */ /* 0x000fca00020006ff */
[----:B------:R-:W-:-:S05]  /*6390*/  HADD2.F32 R5, -RZ, R5.H0_H0 ;  /* 0x20000005ff057230 */ /* 0x000fca0000004100 */
[----:B-1----:R-:W-:Y:S01]  /*63a0*/  FMUL R12, R5, R208 ;  /* 0x000000d0050c7220 */ /* 0x002fe20000400000 */
[----:B------:R-:W-:-:S03]  /*63b0*/  PRMT R5, RZ, 0x7610, R5 ;  /* 0x00007610ff057816 */ /* 0x000fc60000000005 */
[----:B------:R-:W-:-:S05]  /*63c0*/  FFMA R12, R161, R209, R12 ;  /* 0x000000d1a10c7223 */ /* 0x000fca000000000c */
[----:B------:R-:W-:-:S05]  /*63d0*/  F2FP.SATFINITE.E4M3.F32.PACK_AB_MERGE_C R13, RZ, R12, RZ ;  /* 0x0000000cff0d723e */ /* 0x000fca00048070ff */
[----:B------:R1:W-:Y:S01]  /*63e0*/  @!P4 STG.E.U8 desc[UR16][R14.64], R13 ;  /* 0x0000000d0e00c986 */ /* 0x0003e2000c101110 */
[----:B------:R-:W-:Y:S05]  /*63f0*/  @P2 BRA `(.L_x_133) ;  /* 0x0000000000042947 */ /* 0x000fea0003800000 */
[----:B------:R0:W5:Y:S02]  /*6400*/  LDG.E.U8 R5, desc[UR16][R10.64+0x1] ;  /* 0x000001100a057981 */ /* 0x000164000c1e1100 */
.L_x_133:
[----:B------:R-:W-:Y:S05]  /*6410*/  BSYNC B1 ;  /* 0x0000000000017941 */ /* 0x000fea0003800000 */
.L_x_132:
        /* <DEDUP_REMOVED lines=9> */
[----:B------:R-:W-:-:S04]  /*64b0*/  IMAD.WIDE.U32 R8, R31, UR6, R8 ;  /* 0x000000061f087c25 */ /* 0x000fc8000f8e0008 */
[----:B------:R-:W-:Y:S01]  /*64c0*/  FMUL R5, R5, R208 ;  /* 0x000000d005057220 */ /* 0x000fe20000400000 */
[----:B------:R-:W-:-:S03]  /*64d0*/  IMAD R31, R31, UR7, R6 ;  /* 0x000000071f1f7c24 */ /* 0x000fc6000f8e0206 */
[----:B------:R-:W-:Y:S01]  /*64e0*/  FFMA R5, R160, R209, R5 ;  /* 0x000000d1a0057223 */ /* 0x000fe20000000005 */
[----:B------:R-:W-:-:S04]  /*64f0*/  IADD3 R6, P4, R8, UR10, RZ ;  /* 0x0000000a08067c10 */ /* 0x000fc8000ff9e0ff */
[----:B-1----:R-:W-:Y:S02]  /*6500*/  F2FP.SATFINITE.E4M3.F32.PACK_AB_MERGE_C R13, RZ, R5, RZ ;  /* 0x00000005ff0d723e */ /* 0x002fe400048070ff */
[----:B------:R-:W-:Y:S02]  /*6510*/  IADD3.X R7, R9, UR11, R31, P4, !PT ;  /* 0x0000000b09077c10 */ /* 0x000fe4000a7fe41f */
[----:B------:R-:W-:Y:S01]  /*6520*/  PRMT R5, RZ, 0x7610, R5 ;  /* 0x00007610ff057816 */ /* 0x000fe20000000005 */
[----:B------:R1:W-:Y:S01]  /*6530*/  @!P2 STG.E.U8 desc[UR16][R14.64+0x1], R13 ;  /* 0x0000010d0e00a986 */ /* 0x0003e2000c101110 */
[----:B------:R-:W-:Y:S05]  /*6540*/  @P5 BRA `(.L_x_135) ;  /* 0x0000000000045947 */ /* 0x000fea0003800000 */
[----:B------:R0:W5:Y:S02]  /*6550*/  LDG.E.U8 R5, desc[UR16][R6.64] ;  /* 0x0000001006057981 */ /* 0x000164000c1e1100 */
.L_x_135:
[----:B------:R-:W-:Y:S05]  /*6560*/  BSYNC B1 ;  /* 0x0000000000017941 */ /* 0x000fea0003800000 */
.L_x_134:
        /* <DEDUP_REMOVED lines=12> */
.L_x_137:
[----:B------:R-:W-:Y:S05]  /*6630*/  BSYNC B1 ;  /* 0x0000000000017941 */ /* 0x000fea0003800000 */
.L_x_136:
[----:B-----5:R-:W-:Y:S01]  /*6640*/  LOP3.LUT R5, R5, 0xff, RZ, 0xc0, !PT ;  /* 0x000000ff05057812 */ /* 0x020fe200078ec0ff */
[----:B------:R-:W-:Y:S01]  /*6650*/  BSSY B1, `(.L_x_138) ;  /* 0x000000b000017945 */ /* 0x000fe20003800000 */
[----:B------:R-:W-:Y:S02]  /*6660*/  ISETP.LT.OR P4, PT, R27, 0x9, !P0 ;  /* 0x000000091b00780c */ /* 0x000fe40004781670 */
[----:B------:R-:W-:-:S05]  /*6670*/  F2FP.F16.E4M3.UNPACK_B R5, R5 ;  /* 0x00000005ff05723e */ /* 0x000fca00020006ff */
[----:B------:R-:W-:-:S05]  /*6680*/  HADD2.F32 R5, -RZ, R5.H0_H0 ;  /* 0x20000005ff057230 */ /* 0x000fca0000004100 */
[----:B------:R-:W-:-:S04]  /*6690*/  FMUL R5, R5, R208 ;  /* 0x000000d005057220 */ /* 0x000fc80000400000 */
[----:B------:R-:W-:-:S05]  /*66a0*/  FFMA R5, R162, R209, R5 ;  /* 0x000000d1a2057223 */ /* 0x000fca0000000005 */
[----:B0-----:R-:W-:Y:S02]  /*66b0*/  F2FP.SATFINITE.E4M3.F32.PACK_AB_MERGE_C R9, RZ, R5, RZ ;  /* 0x00000005ff09723e */ /* 0x001fe400048070ff */
[----:B------:R-:W-:-:S03]  /*66c0*/  PRMT R5, RZ, 0x7610, R5 ;  /* 0x00007610ff057816 */ /* 0x000fc60000000005 */
[----:B------:R0:W-:Y:S01]  /*66d0*/  @!P2 STG.E.U8 desc[UR16][R16.64+0x1], R9 ;  /* 0x000001091000a986 */ /* 0x0001e2000c101110 */
[----:B------:R-:W-:Y:S05]  /*66e0*/  @P4 BRA `(.L_x_139) ;  /* 0x0000000000044947 */ /* 0x000fea0003800000 */
[----:B------:R0:W5:Y:S02]  /*66f0*/  LDG.E.U8 R5, desc[UR16][R10.64+0x8] ;  /* 0x000008100a057981 */ /* 0x000164000c1e1100 */
.L_x_139:
[----:B------:R-:W-:Y:S05]  /*6700*/  BSYNC B1 ;  /* 0x0000000000017941 */ /* 0x000fea0003800000 */
.L_x_138:
        /* <DEDUP_REMOVED lines=8> */
[----:B0-----:R-:W-:-:S05]  /*6790*/  F2FP.SATFINITE.E4M3.F32.PACK_AB_MERGE_C R9, RZ, R8, RZ ;  /* 0x00000008ff09723e */ /* 0x001fca00048070ff */
[----:B------:R0:W-:Y:S01]  /*67a0*/  @!P4 STG.E.U8 desc[UR16][R14.64+0x8], R9 ;  /* 0x000008090e00c986 */ /* 0x0001e2000c101110 */
[----:B------:R-:W-:Y:S05]  /*67b0*/  @P2 BRA `(.L_x_141) ;  /* 0x0000000000042947 */ /* 0x000fea0003800000 */
[----:B------:R0:W5:Y:S02]  /*67c0*/  LDG.E.U8 R5, desc[UR16][R10.64+0x9] ;  /* 0x000009100a057981 */ /* 0x000164000c1e1100 */
.L_x_141:
[----:B------:R-:W-:Y:S05]  /*67d0*/  BSYNC B1 ;  /* 0x0000000000017941 */ /* 0x000fea0003800000 */
.L_x_140:
        /* <DEDUP_REMOVED lines=12> */
.L_x_143:
[----:B------:R-:W-:Y:S05]  /*68a0*/  BSYNC B1 ;  /* 0x0000000000017941 */ /* 0x000fea0003800000 */
.L_x_142:
        /* <DEDUP_REMOVED lines=12> */
.L_x_145:
[----:B------:R-:W-:Y:S05]  /*6970*/  BSYNC B1 ;  /* 0x0000000000017941 */ /* 0x000fea0003800000 */
.L_x_144:
        /* <DEDUP_REMOVED lines=12> */
.L_x_147:
[----:B------:R-:W-:Y:S05]  /*6a40*/  BSYNC B1 ;  /* 0x0000000000017941 */ /* 0x000fea0003800000 */
.L_x_146:
        /* <DEDUP_REMOVED lines=12> */
.L_x_149:
[----:B------:R-:W-:Y:S05]  /*6b10*/  BSYNC B1 ;  /* 0x0000000000017941 */ /* 0x000fea0003800000 */
.L_x_148:
        /* <DEDUP_REMOVED lines=12> */
.L_x_151:
[----:B------:R-:W-:Y:S05]  /*6be0*/  BSYNC B1 ;  /* 0x0000000000017941 */ /* 0x000fea0003800000 */
.L_x_150:
        /* <DEDUP_REMOVED lines=12> */
.L_x_153:
[----:B------:R-:W-:Y:S05]  /*6cb0*/  BSYNC B1 ;  /* 0x0000000000017941 */ /* 0x000fea0003800000 */
.L_x_152:
        /* <DEDUP_REMOVED lines=12> */
.L_x_155:
[----:B------:R-:W-:Y:S05]  /*6d80*/  BSYNC B1 ;  /* 0x0000000000017941 */ /* 0x000fea0003800000 */
.L_x_154:
        /* <DEDUP_REMOVED lines=12> */
.L_x_157:
[----:B------:R-:W-:Y:S05]  /*6e50*/  BSYNC B1 ;  /* 0x0000000000017941 */ /* 0x000fea0003800000 */
.L_x_156:
        /* <DEDUP_REMOVED lines=12> */
.L_x_159:
[----:B------:R-:W-:Y:S05]  /*6f20*/  BSYNC B1 ;  /* 0x0000000000017941 */ /* 0x000fea0003800000 */
.L_x_158:
        /* <DEDUP_REMOVED lines=12> */
.L_x_161:
[----:B------:R-:W-:Y:S05]  /*6ff0*/  BSYNC B1 ;  /* 0x0000000000017941 */ /* 0x000fea0003800000 */
.L_x_160:
        /* <DEDUP_REMOVED lines=12> */
.L_x_163:
[----:B------:R-:W-:Y:S05]  /*70c0*/  BSYNC B1 ;  /* 0x0000000000017941 */ /* 0x000fea0003800000 */
.L_x_162:
        /* <DEDUP_REMOVED lines=12> */
.L_x_165:
[----:B------:R-:W-:Y:S05]  /*7190*/  BSYNC B1 ;  /* 0x0000000000017941 */ /* 0x000fea0003800000 */
.L_x_164:
        /* <DEDUP_REMOVED lines=12> */
.L_x_167:
[----:B------:R-:W-:Y:S05]  /*7260*/  BSYNC B1 ;  /* 0x0000000000017941 */ /* 0x000fea0003800000 */
.L_x_166:
        /* <DEDUP_REMOVED lines=12> */
.L_x_169:
[----:B------:R-:W-:Y:S05]  /*7330*/  BSYNC B1 ;  /* 0x0000000000017941 */ /* 0x000fea0003800000 */
.L_x_168:
        /* <DEDUP_REMOVED lines=12> */
.L_x_171:
[----:B------:R-:W-:Y:S05]  /*7400*/  BSYNC B1 ;  /* 0x0000000000017941 */ /* 0x000fea0003800000 */
.L_x_170:
        /* <DEDUP_REMOVED lines=12> */
.L_x_173:
[----:B------:R-:W-:Y:S05]  /*74d0*/  BSYNC B1 ;  /* 0x0000000000017941 */ /* 0x000fea0003800000 */
.L_x_172:
        /* <DEDUP_REMOVED lines=12> */
.L_x_175:
[----:B------:R-:W-:Y:S05]  /*75a0*/  BSYNC B1 ;  /* 0x0000000000017941 */ /* 0x000fea0003800000 */
.L_x_174:
        /* <DEDUP_REMOVED lines=12> */
.L_x_177:
[----:B------:R-:W-:Y:S05]  /*7670*/  BSYNC B1 ;  /* 0x0000000000017941 */ /* 0x000fea0003800000 */
.L_x_176:
        /* <DEDUP_REMOVED lines=12> */
.L_x_179:
[----:B------:R-:W-:Y:S05]  /*7740*/  BSYNC B1 ;  /* 0x0000000000017941 */ /* 0x000fea0003800000 */
.L_x_178:
        /* <DEDUP_REMOVED lines=12> */
.L_x_181:
[----:B------:R-:W-:Y:S05]  /*7810*/  BSYNC B1 ;  /* 0x0000000000017941 */ /* 0x000fea0003800000 */
.L_x_180:
        /* <DEDUP_REMOVED lines=12> */
.L_x_183:
[----:B------:R-:W-:Y:S05]  /*78e0*/  BSYNC B1 ;  /* 0x0000000000017941 */ /* 0x000fea0003800000 */
.L_x_182:
        /* <DEDUP_REMOVED lines=12> */
.L_x_185:
[----:B------:R-:W-:Y:S05]  /*79b0*/  BSYNC B1 ;  /* 0x0000000000017941 */ /* 0x000fea0003800000 */
.L_x_184:
        /* <DEDUP_REMOVED lines=12> */
.L_x_187:
[----:B------:R-:W-:Y:S05]  /*7a80*/  BSYNC B1 ;  /* 0x0000000000017941 */ /* 0x000fea0003800000 */
.L_x_186:
        /* <DEDUP_REMOVED lines=12> */
.L_x_189:
[----:B------:R-:W-:Y:S05]  /*7b50*/  BSYNC B1 ;  /* 0x0000000000017941 */ /* 0x000fea0003800000 */
.L_x_188:
        /* <DEDUP_REMOVED lines=12> */
.L_x_191:
[----:B------:R-:W-:Y:S05]  /*7c20*/  BSYNC B1 ;  /* 0x0000000000017941 */ /* 0x000fea0003800000 */
.L_x_190:
        /* <DEDUP_REMOVED lines=12> */
.L_x_193:
[----:B------:R-:W-:Y:S05]  /*7cf0*/  BSYNC B1 ;  /* 0x0000000000017941 */ /* 0x000fea0003800000 */
.L_x_192:
        /* <DEDUP_REMOVED lines=12> */
.L_x_195:
[----:B------:R-:W-:Y:S05]  /*7dc0*/  BSYNC B1 ;  /* 0x0000000000017941 */ /* 0x000fea0003800000 */
.L_x_194:
        /* <DEDUP_REMOVED lines=12> */
.L_x_197:
[----:B------:R-:W-:Y:S05]  /*7e90*/  BSYNC B1 ;  /* 0x0000000000017941 */ /* 0x000fea0003800000 */
.L_x_196:
        /* <DEDUP_REMOVED lines=12> */
.L_x_199:
[----:B------:R-:W-:Y:S05]  /*7f60*/  BSYNC B1 ;  /* 0x0000000000017941 */ /* 0x000fea0003800000 */
.L_x_198:
        /* <DEDUP_REMOVED lines=12> */
.L_x_201:
[----:B------:R-:W-:Y:S05]  /*8030*/  BSYNC B1 ;  /* 0x0000000000017941 */ /* 0x000fea0003800000 */
.L_x_200:
        /* <DEDUP_REMOVED lines=12> */
.L_x_203:
[----:B------:R-:W-:Y:S05]  /*8100*/  BSYNC B1 ;  /* 0x0000000000017941 */ /* 0x000fea0003800000 */
.L_x_202:
        /* <DEDUP_REMOVED lines=12> */
.L_x_205:
[----:B------:R-:W-:Y:S05]  /*81d0*/  BSYNC B1 ;  /* 0x0000000000017941 */ /* 0x000fea0003800000 */
.L_x_204:
        /* <DEDUP_REMOVED lines=12> */
.L_x_207:
[----:B------:R-:W-:Y:S05]  /*82a0*/  BSYNC B1 ;  /* 0x0000000000017941 */ /* 0x000fea0003800000 */
.L_x_206:
        /* <DEDUP_REMOVED lines=12> */
.L_x_209:
[----:B------:R-:W-:Y:S05]  /*8370*/  BSYNC B1 ;  /* 0x0000000000017941 */ /* 0x000fea0003800000 */
.L_x_208:
        /* <DEDUP_REMOVED lines=12> */
.L_x_211:
[----:B------:R-:W-:Y:S05]  /*8440*/  BSYNC B1 ;  /* 0x0000000000017941 */ /* 0x000fea0003800000 */
.L_x_210:
        /* <DEDUP_REMOVED lines=12> */
.L_x_213:
[----:B------:R-:W-:Y:S05]  /*8510*/  BSYNC B1 ;  /* 0x0000000000017941 */ /* 0x000fea0003800000 */
.L_x_212:
        /* <DEDUP_REMOVED lines=12> */
.L_x_215:
[----:B------:R-:W-:Y:S05]  /*85e0*/  BSYNC B1 ;  /* 0x0000000000017941 */ /* 0x000fea0003800000 */
.L_x_214:
        /* <DEDUP_REMOVED lines=12> */
.L_x_217:
[----:B------:R-:W-:Y:S05]  /*86b0*/  BSYNC B1 ;  /* 0x0000000000017941 */ /* 0x000fea0003800000 */
.L_x_216:
        /* <DEDUP_REMOVED lines=12> */
.L_x_219:
[----:B------:R-:W-:Y:S05]  /*8780*/  BSYNC B1 ;  /* 0x0000000000017941 */ /* 0x000fea0003800000 */
.L_x_218:
        /* <DEDUP_REMOVED lines=12> */
.L_x_221:
[----:B------:R-:W-:Y:S05]  /*8850*/  BSYNC B1 ;  /* 0x0000000000017941 */ /* 0x000fea0003800000 */
.L_x_220:
        /* <DEDUP_REMOVED lines=12> */
.L_x_223:
[----:B------:R-:W-:Y:S05]  /*8920*/  BSYNC B1 ;  /* 0x0000000000017941 */ /* 0x000fea0003800000 */
.L_x_222:
        /* <DEDUP_REMOVED lines=12> */
.L_x_225:
[----:B------:R-:W-:Y:S05]  /*89f0*/  BSYNC B1 ;  /* 0x0000000000017941 */ /* 0x000fea0003800000 */
.L_x_224:
[----:B------:R-:W-:Y:S05]  /*8a00*/  @P1 BRA `(.L_x_226) ;  /* 0x0000001800301947 */ /* 0x000fea0003800000 */
[----:B-----5:R-:W-:-:S04]  /*8a10*/  LOP3.LUT R5, R5, 0xff, RZ, 0xc0, !PT ;  /* 0x000000ff05057812 */ /* 0x020fc800078ec0ff */
[----:B------:R-:W-:-:S05]  /*8a20*/  F2FP.F16.E4M3.UNPACK_B R5, R5 ;  /* 0x00000005ff05723e */ /* 0x000fca00020006ff */
[----:B------:R-:W-:-:S05]  /*8a30*/  HADD2.F32 R5, -RZ, R5.H0_H0 ;  /* 0x20000005ff057230 */ /* 0x000fca0000004100 */
[----:B------:R-:W-:-:S04]  /*8a40*/  FMUL R5, R5, R208 ;  /* 0x000000d005057220 */ /* 0x000fc80000400000 */
[----:B------:R-:W-:-:S05]  /*8a50*/  FFMA R5, R206, R209, R5 ;  /* 0x000000d1ce057223 */ /* 0x000fca0000000005 */
[----:B------:R-:W-:-:S05]  /*8a60*/  F2FP.SATFINITE.E4M3.F32.PACK_AB_MERGE_C R5, RZ, R5, RZ ;  /* 0x00000005ff05723e */ /* 0x000fca00048070ff */
[----:B------:R0:W-:Y:S01]  /*8a70*/  STG.E.U8 desc[UR16][R16.64+0x59], R5 ;  /* 0x0000590510007986 */ /* 0x0001e2000c101110 */
[----:B------:R-:W-:Y:S05]  /*8a80*/  BRA `(.L_x_226) ;  /* 0x0000001800107947 */ /* 0x000fea0003800000 */
.L_x_33:
[C---:B------:R-:W-:Y:S01]  /*8a90*/  ISETP.GE.AND P1, PT, R30.reuse, 0x1, PT ;  /* 0x000000011e00780c */ /* 0x040fe20003f26270 */
[-C--:B--2---:R-:W-:Y:S01]  /*8aa0*/  FMUL R211, R211, R209.reuse ;  /* 0x000000d1d3d37220 */ /* 0x084fe20000400000 */
[----:B------:R-:W-:Y:S01]  /*8ab0*/  ISETP.GE.AND P2, PT, R30, 0x9, PT ;  /* 0x000000091e00780c */ /* 0x000fe20003f46270 */
[-C--:B------:R-:W-:Y:S01]  /*8ac0*/  FMUL R210, R210, R209.reuse ;  /* 0x000000d1d2d27220 */ /* 0x080fe20000400000 */
[----:B------:R-:W-:Y:S01]  /*8ad0*/  ISETP.LT.OR P0, PT, R27, 0x1, !P1 ;  /* 0x000000011b00780c */ /* 0x000fe20004f01670 */
[----:B------:R-:W-:Y:S01]  /*8ae0*/  FMUL R18, R18, R209 ;  /* 0x000000d112127220 */ /* 0x000fe20000400000 */
[----:B------:R-:W-:Y:S01]  /*8af0*/  F2FP.SATFINITE.E4M3.F32.PACK_AB_MERGE_C R211, RZ, R211, RZ ;  /* 0x000000d3ffd3723e */ /* 0x000fe200048070ff */
[-C--:B------:R-:W-:Y:S01]  /*8b00*/  FMUL R19, R19, R209.reuse ;  /* 0x000000d113137220 */ /* 0x080fe20000400000 */
[----:B------:R-:W-:Y:S01]  /*8b10*/  ISETP.LT.OR P4, PT, R27, 0x2, !P1 ;  /* 0x000000021b00780c */ /* 0x000fe20004f81670 */
[-C--:B------:R-:W-:Y:S01]  /*8b20*/  FMUL R21, R21, R209.reuse ;  /* 0x000000d115157220 */ /* 0x080fe20000400000 */
[C---:B------:R-:W-:Y:S01]  /*8b30*/  ISETP.LT.OR P6, PT, R27.reuse, 0x1, !P2 ;  /* 0x000000011b00780c */ /* 0x040fe200057c1670 */
[-C--:B------:R-:W-:Y:S01]  /*8b40*/  FMUL R20, R20, R209.reuse ;  /* 0x000000d114147220 */ /* 0x080fe20000400000 */
[----:B------:R-:W-:Y:S01]  /*8b50*/  ISETP.LT.OR P5, PT, R27, 0x9, !P1 ;  /* 0x000000091b00780c */ /* 0x000fe20004fa1670 */
[-C--:B------:R-:W-:Y:S01]  /*8b60*/  FMUL R22, R22, R209.reuse ;  /* 0x000000d116167220 */ /* 0x080fe20000400000 */
[----:B------:R-:W-:Y:S01]  /*8b70*/  F2FP.SATFINITE.E4M3.F32.PACK_AB_MERGE_C R5, RZ, R210, RZ ;  /* 0x000000d2ff05723e */ /* 0x000fe200048070ff */
[-C--:B------:R-:W-:Y:S01]  /*8b80*/  FMUL R23, R23, R209.reuse ;  /* 0x000000d117177220 */ /* 0x080fe20000400000 */
[----:B------:R-:W-:Y:S01]  /*8b90*/  F2FP.SATFINITE.E4M3.F32.PACK_AB_MERGE_C R7, RZ, R18, RZ ;  /* 0x00000012ff07723e */ /* 0x000fe200048070ff */
[----:B------:R-:W-:Y:S01]  /*8ba0*/  @!P0 STG.E.U8 desc[UR16][R10.64], R211 ;  /* 0x000000d30a008986 */ /* 0x000fe2000c101110 */
[----:B------:R-:W-:Y:S01]  /*8bb0*/  ISETP.LT.OR P0, PT, R27, 0x2, !P2 ;  /* 0x000000021b00780c */ /* 0x000fe20005701670 */
[----:B------:R-:W-:Y:S01]  /*8bc0*/  FMUL R121, R121, R209 ;  /* 0x000000d179797220 */ /* 0x000fe20000400000 */
[----:B------:R-:W-:Y:S01]  /*8bd0*/  F2FP.SATFINITE.E4M3.F32.PACK_AB_MERGE_C R19, RZ, R19, RZ ;  /* 0x00000013ff13723e */ /* 0x000fe200048070ff */
[----:B------:R0:W-:Y:S01]  /*8be0*/  @!P4 STG.E.U8 desc[UR16][R10.64+0x1], R5 ;  /* 0x000001050a00c986 */ /* 0x0001e2000c101110 */
[C---:B------:R-:W-:Y:S01]  /*8bf0*/  ISETP.LT.OR P4, PT, R27.reuse, 0xa, !P1 ;  /* 0x0000000a1b00780c */ /* 0x040fe20004f81670 */
[----:B------:R-:W-:Y:S01]  /*8c00*/  FMUL R120, R120, R209 ;  /* 0x000000d178787220 */ /* 0x000fe20000400000 */
[----:B------:R-:W-:Y:S01]  /*8c10*/  F2FP.SATFINITE.E4M3.F32.PACK_AB_MERGE_C R21, RZ, R21, RZ ;  /* 0x00000015ff15723e */ /* 0x000fe200048070ff */
[----:B------:R-:W-:Y:S01]  /*8c20*/  @!P6 STG.E.U8 desc[UR16][R12.64], R19 ;  /* 0x000000130c00e986 */ /* 0x000fe2000c101110 */
[----:B------:R-:W-:Y:S01]  /*8c30*/  ISETP.LT.OR P6, PT, R27, 0x9, !P2 ;  /* 0x000000091b00780c */ /* 0x000fe200057c1670 */
[-C--:B------:R-:W-:Y:S01]  /*8c40*/  FMUL R122, R122, R209.reuse ;  /* 0x000000d17a7a7220 */ /* 0x080fe20000400000 */
[----:B------:R-:W-:Y:S01]  /*8c50*/  F2FP.SATFINITE.E4M3.F32.PACK_AB_MERGE_C R9, RZ, R22, RZ ;  /* 0x00000016ff09723e */ /* 0x000fe200048070ff */
[----:B------:R-:W-:Y:S01]  /*8c60*/  FMUL R123, R123, R209 ;  /* 0x000000d17b7b7220 */ /* 0x000fe20000400000 */
[----:B------:R-:W-:Y:S01]  /*8c70*/  F2FP.SATFINITE.E4M3.F32.PACK_AB_MERGE_C R23, RZ, R23, RZ ;  /* 0x00000017ff17723e */ /* 0x000fe200048070ff */
[----:B------:R1:W-:Y:S01]  /*8c80*/  @!P0 STG.E.U8 desc[UR16][R12.64+0x1], R7 ;  /* 0x000001070c008986 */ /* 0x0003e2000c101110 */
[----:B------:R-:W-:Y:S01]  /*8c90*/  ISETP.LT.OR P0, PT, R27, 0xa, !P2 ;  /* 0x0000000a1b00780c */ /* 0x000fe20005701670 */
[-C--:B------:R-:W-:Y:S01]  /*8ca0*/  FMUL R125, R125, R209.reuse ;  /* 0x000000d17d7d7220 */ /* 0x080fe20000400000 */
[----:B0-----:R-:W-:Y:S01]  /*8cb0*/  F2FP.SATFINITE.E4M3.F32.PACK_AB_MERGE_C R5, RZ, R20, RZ ;  /* 0x00000014ff05723e */ /* 0x001fe200048070ff */
[----:B------:R-:W-:Y:S01]  /*8cc0*/  @!P5 STG.E.U8 desc[UR16][R10.64+0x8], R21 ;  /* 0x000008150a00d986 */ /* 0x000fe2000c101110 */
[C---:B------:R-:W-:Y:S01]  /*8cd0*/  ISETP.LT.OR P5, PT, R27.reuse, 0x11, !P1 ;  /* 0x000000111b00780c */ /* 0x040fe20004fa1670 */
        /* <DEDUP_REMOVED lines=9> */
[----:B-1----:R-:W-:Y:S01]  /*8d70*/  F2FP.SATFINITE.E4M3.F32.PACK_AB_MERGE_C R7, RZ, R120, RZ ;  /* 0x00000078ff07723e */ /* 0x002fe200048070ff */
[----:B------:R1:W-:Y:S01]  /*8d80*/  @!P0 STG.E.U8 desc[UR16][R12.64+0x9], R9 ;  /* 0x000009090c008986 */ /* 0x0003e2000c101110 */
[----:B------:R-:W-:Y:S01]  /*8d90*/  ISETP.LT.OR P0, PT, R27, 0x12, !P2 ;  /* 0x000000121b00780c */ /* 0x000fe20005701670 */
[----:B------:R-:W-:Y:S01]  /*8da0*/  FMUL R129, R129, R209 ;  /* 0x000000d181817220 */ /* 0x000fe20000400000 */
[----:B------:R-:W-:Y:S01]  /*8db0*/  F2FP.SATFINITE.E4M3.F32.PACK_AB_MERGE_C R125, RZ, R125, RZ ;  /* 0x0000007dff7d723e */ /* 0x000fe200048070ff */
[----:B------:R-:W-:Y:S01]  /*8dc0*/  @!P5 STG.E.U8 desc[UR16][R10.64+0x10], R121 ;  /* 0x000010790a00d986 */ /* 0x000fe2000c101110 */
[C---:B------:R-:W-:Y:S01]  /*8dd0*/  ISETP.LT.OR P5, PT, R27.reuse, 0x19, !P1 ;  /* 0x000000191b00780c */ /* 0x040fe20004fa1670 */
[-C--:B------:R-:W-:Y:S01]  /*8de0*/  FMUL R128, R128, R209.reuse ;  /* 0x000000d180807220 */ /* 0x080fe20000400000 */
[----:B0-----:R-:W-:Y:S01]  /*8df0*/  F2FP.SATFINITE.E4M3.F32.PACK_AB_MERGE_C R5, RZ, R122, RZ ;  /* 0x0000007aff05723e */ /* 0x001fe200048070ff */
        /* <DEDUP_REMOVED lines=113> */
[----:B------:R-:W-:Y:S01]  /*9510*/  ISETP.LT.OR P4, PT, R27, 0x52, !P1 ;  /* 0x000000521b00780c */ /* 0x000fe20004f81670 */
[----:B------:R-:W-:Y:S01]  /*9520*/  FMUL R159, R159, R209 ;  /* 0x000000d19f9f7220 */ /* 0x000fe20000400000 */
[----:B------:R-:W-:Y:S01]  /*9530*/  F2FP.SATFINITE.E4M3.F32.PACK_AB_MERGE_C R155, RZ, R155, RZ ;  /* 0x0000009bff9b723e */ /* 0x000fe200048070ff */
[----:B------:R-:W-:Y:S01]  /*9540*/  @!P6 STG.E.U8 desc[UR16][R12.64+0x48], R151 ;  /* 0x000048970c00e986 */ /* 0x000fe2000c101110 */
[----:B-1----:R-:W-:Y:S01]  /*9550*/  F2FP.SATFINITE.E4M3.F32.PACK_AB_MERGE_C R5, RZ, R150, RZ ;  /* 0x00000096ff05723e */ /* 0x002fe200048070ff */
[-C--:B------:R-:W-:Y:S01]  /*9560*/  FMUL R158, R158, R209.reuse ;  /* 0x000000d19e9e7220 */ /* 0x080fe20000400000 */
[----:B------:R-:W-:Y:S01]  /*9570*/  ISETP.LT.OR P6, PT, R27, 0x51, !P2 ;  /* 0x000000511b00780c */ /* 0x000fe200057c1670 */
[----:B------:R-:W-:Y:S01]  /*9580*/  FMUL R161, R161, R209 ;  /* 0x000000d1a1a17220 */ /* 0x000fe20000400000 */
[----:B------:R-:W-:Y:S01]  /*9590*/  F2FP.SATFINITE.E4M3.F32.PACK_AB_MERGE_C R157, RZ, R157, RZ ;  /* 0x0000009dff9d723e */ /* 0x000fe200048070ff */
[----:B------:R1:W-:Y:S01]  /*95a0*/  @!P0 STG.E.U8 desc[UR16][R12.64+0x49], R5 ;  /* 0x000049050c008986 */ /* 0x0003e2000c101110 */
[C---:B------:R-:W-:Y:S01]  /*95b0*/  ISETP.LT.OR P0, PT, R27.reuse, 0x52, !P2 ;  /* 0x000000521b00780c */ /* 0x040fe20005701670 */
[-C--:B------:R-:W-:Y:S01]  /*95c0*/  FMUL R160, R160, R209.reuse ;  /* 0x000000d1a0a07220 */ /* 0x080fe20000400000 */
[----:B0-----:R-:W-:Y:S01]  /*95d0*/  F2FP.SATFINITE.E4M3.F32.PACK_AB_MERGE_C R9, RZ, R156, RZ ;  /* 0x0000009cff09723e */ /* 0x001fe200048070ff */
[----:B------:R-:W-:Y:S01]  /*95e0*/  @!P5 STG.E.U8 desc[UR16][R10.64+0x50], R153 ;  /* 0x000050990a00d986 */ /* 0x000fe2000c101110 */
[----:B------:R-:W-:Y:S01]  /*95f0*/  ISETP.LT.OR P5, PT, R27, 0x59, !P1 ;  /* 0x000000591b00780c */ /* 0x000fe20004fa1670 */
[-C--:B------:R-:W-:Y:S01]  /*9600*/  FMUL R163, R163, R209.reuse ;  /* 0x000000d1a3a37220 */ /* 0x080fe20000400000 */
[C---:B------:R-:W-:Y:S01]  /*9610*/  ISETP.LT.OR P1, PT, R27.reuse, 0x5a, !P1 ;  /* 0x0000005a1b00780c */ /* 0x040fe20004f21670 */
[----:B------:R0:W-:Y:S01]  /*9620*/  @!P4 STG.E.U8 desc[UR16][R10.64+0x51], R7 ;  /* 0x000051070a00c986 */ /* 0x0001e2000c101110 */
[C---:B------:R-:W-:Y:S01]  /*9630*/  ISETP.LT.OR P4, PT, R27.reuse, 0x59, !P2 ;  /* 0x000000591b00780c */ /* 0x040fe20005781670 */
[-C--:B------:R-:W-:Y:S01]  /*9640*/  FMUL R162, R162, R209.reuse ;  /* 0x000000d1a2a27220 */ /* 0x080fe20000400000 */
[----:B------:R-:W-:Y:S01]  /*9650*/  ISETP.LT.OR P2, PT, R27, 0x5a, !P2 ;  /* 0x0000005a1b00780c */ /* 0x000fe20005741670 */
[----:B------:R-:W-:Y:S01]  /*9660*/  @!P6 STG.E.U8 desc[UR16][R12.64+0x50], R155 ;  /* 0x0000509b0c00e986 */ /* 0x000fe2000c101110 */
[----:B-1----:R-:W-:Y:S01]  /*9670*/  F2FP.SATFINITE.E4M3.F32.PACK_AB_MERGE_C R5, RZ, R154, RZ ;  /* 0x0000009aff05723e */ /* 0x002fe200048070ff */
[----:B------:R-:W-:Y:S01]  /*9680*/  FMUL R164, R164, R209 ;  /* 0x000000d1a4a47220 */ /* 0x000fe20000400000 */
[----:B------:R-:W-:Y:S01]  /*9690*/  F2FP.SATFINITE.E4M3.F32.PACK_AB_MERGE_C R159, RZ, R159, RZ ;  /* 0x0000009fff9f723e */ /* 0x000fe200048070ff */
[----:B------:R-:W-:Y:S01]  /*96a0*/  FMUL R165, R165, R209 ;  /* 0x000000d1a5a57220 */ /* 0x000fe20000400000 */
[----:B------:R-:W-:Y:S01]  /*96b0*/  F2FP.SATFINITE.E4M3.F32.PACK_AB_MERGE_C R161, RZ, R161, RZ ;  /* 0x000000a1ffa1723e */ /* 0x000fe200048070ff */
[----:B------:R1:W-:Y:S01]  /*96c0*/  @!P0 STG.E.U8 desc[UR16][R12.64+0x51], R5 ;  /* 0x000051050c008986 */ /* 0x0003e2000c101110 */
[----:B------:R-:W-:Y:S01]  /*96d0*/  ISETP.GE.AND P0, PT, R30, 0x81, PT ;  /* 0x000000811e00780c */ /* 0x000fe20003f06270 */
[-C--:B------:R-:W-:Y:S01]  /*96e0*/  FMUL R167, R167, R209.reuse ;  /* 0x000000d1a7a77220 */ /* 0x080fe20000400000 */
[----:B0-----:R-:W-:Y:S01]  /*96f0*/  F2FP.SATFINITE.E4M3.F32.PACK_AB_MERGE_C R7, RZ, R160, RZ ;  /* 0x000000a0ff07723e */ /* 0x001fe200048070ff */
[----:B------:R-:W-:Y:S01]  /*9700*/  @!P5 STG.E.U8 desc[UR16][R10.64+0x58], R157 ;  /* 0x0000589d0a00d986 */ /* 0x000fe2000c101110 */
[C---:B------:R-:W-:Y:S01]  /*9710*/  ISETP.LT.OR P6, PT, R27.reuse, 0x1, !P0 ;  /* 0x000000011b00780c */ /* 0x040fe200047c1670 */
[-C--:B------:R-:W-:Y:S01]  /*9720*/  FMUL R166, R166, R209.reuse ;  /* 0x000000d1a6a67220 */ /* 0x080fe20000400000 */
[----:B------:R-:W-:Y:S01]  /*9730*/  ISETP.LT.OR P5, PT, R27, 0x2, !P0 ;  /* 0x000000021b00780c */ /* 0x000fe200047a1670 */
[----:B------:R-:W-:Y:S01]  /*9740*/  @!P1 STG.E.U8 desc[UR16][R10.64+0x59], R9 ;  /* 0x000059090a009986 */ /* 0x000fe2000c101110 */
[----:B------:R-:W-:Y:S01]  /*9750*/  ISETP.GE.AND P1, PT, R30, 0x89, PT ;  /* 0x000000891e00780c */ /* 0x000fe20003f26270 */
        /* <DEDUP_REMOVED lines=13> */
[C---:B------:R-:W-:Y:S01]  /*9830*/  ISETP.LT.OR P6, PT, R27.reuse, 0x2, !P1 ;  /* 0x000000021b00780c */ /* 0x040fe20004fc1670 */
[----:B------:R-:W-:Y:S01]  /*9840*/  FMUL R172, R172, R209 ;  /* 0x000000d1acac7220 */ /* 0x000fe20000400000 */
[----:B------:R-:W-:Y:S01]  /*9850*/  F2FP.SATFINITE.E4M3.F32.PACK_AB_MERGE_C R169, RZ, R169, RZ ;  /* 0x000000a9ffa9723e */ /* 0x000fe200048070ff */
[----:B------:R1:W-:Y:S01]  /*9860*/  @!P5 STG.E.U8 desc[UR16][R14.64+0x1], R7 ;  /* 0x000001070e00d986 */ /* 0x0003e2000c101110 */
[----:B------:R-:W-:Y:S01]  /*9870*/  ISETP.LT.OR P5, PT, R27, 0x9, !P0 ;  /* 0x000000091b00780c */ /* 0x000fe200047a1670 */
[----:B------:R-:W-:Y:S01]  /*9880*/  FMUL R173, R173, R209 ;  /* 0x000000d1adad7220 */ /* 0x000fe20000400000 */
[----:B------:R-:W-:Y:S01]  /*9890*/  F2FP.SATFINITE.E4M3.F32.PACK_AB_MERGE_C R171, RZ, R171, RZ ;  /* 0x000000abffab723e */ /* 0x000fe200048070ff */
[----:B------:R-:W-:Y:S01]  /*98a0*/  @!P4 STG.E.U8 desc[UR16][R16.64], R163 ;  /* 0x000000a31000c986 */ /* 0x000fe2000c101110 */
[----:B0-----:R-:W-:Y:S01]  /*98b0*/  F2FP.SATFINITE.E4M3.F32.PACK_AB_MERGE_C R5, RZ, R162, RZ ;  /* 0x000000a2ff05723e */ /* 0x001fe200048070ff */
[-C--:B------:R-:W-:Y:S01]  /*98c0*/  FMUL R175, R175, R209.reuse ;  /* 0x000000d1afaf7220 */ /* 0x080fe20000400000 */
[C---:B------:R-:W-:Y:S01]  /*98d0*/  ISETP.LT.OR P4, PT, R27.reuse, 0x9, !P1 ;  /* 0x000000091b00780c */ /* 0x040fe20004f81670 */
[----:B------:R-:W-:Y:S01]  /*98e0*/  FMUL R174, R174, R209 ;  /* 0x000000d1aeae7220 */ /* 0x000fe20000400000 */
[----:B------:R-:W-:Y:S01]  /*98f0*/  F2FP.SATFINITE.E4M3.F32.PACK_AB_MERGE_C R173, RZ, R173, RZ ;  /* 0x000000adffad723e */ /* 0x000fe200048070ff */
[----:B------:R0:W-:Y:S01]  /*9900*/  @!P6 STG.E.U8 desc[UR16][R16.64+0x1], R5 ;  /* 0x000001051000e986 */ /* 0x0001e2000c101110 */
[C---:B------:R-:W-:Y:S01]  /*9910*/  ISETP.LT.OR P6, PT, R27.reuse, 0xa, !P1 ;  /* 0x0000000a1b00780c */ /* 0x040fe20004fc1670 */
[-C--:B------:R-:W-:Y:S01]  /*9920*/  FMUL R176, R176, R209.reuse ;  /* 0x000000d1b0b07220 */ /* 0x080fe20000400000 */
[----:B-1----:R-:W-:Y:S01]  /*9930*/  F2FP.SATFINITE.E4M3.F32.PACK_AB_MERGE_C R7, RZ, R164, RZ ;  /* 0x000000a4ff07723e */ /* 0x002fe200048070ff */
[----:B------:R-:W-:Y:S01]  /*9940*/  @!P5 STG.E.U8 desc[UR16][R14.64+0x8], R165 ;  /* 0x000008a50e00d986 */ /* 0x000fe2000c101110 */
[----:B------:R-:W-:Y:S01]  /*9950*/  ISETP.LT.OR P5, PT, R27, 0x11, !P0 ;  /* 0x000000111b00780c */ /* 0x000fe200047a1670 */
        /* <DEDUP_REMOVED lines=9> */
[----:B------:R-:W-:Y:S01]  /*99f0*/  ISETP.LT.OR P4, PT, R27, 0x11, !P1 ;  /* 0x000000111b00780c */ /* 0x000fe20004f81670 */
[-C--:B------:R-:W-:Y:S01]  /*9a00*/  FMUL R180, R180, R209.reuse ;  /* 0x000000d1b4b47220 */ /* 0x080fe20000400000 */
[-C--:B------:R-:W-:Y:S01]  /*9a10*/  FMUL R181, R181, R209.reuse ;  /* 0x000000d1b5b57220 */ /* 0x080fe20000400000 */
[----:B------:R0:W-:Y:S01]  /*9a20*/  @!P6 STG.E.U8 desc[UR16][R16.64+0x9], R5 ;  /* 0x000009051000e986 */ /* 0x0001e2000c101110 */
[----:B------:R-:W-:Y:S01]  /*9a30*/  ISETP.LT.OR P6, PT, R27, 0x12, !P1 ;  /* 0x000000121b00780c */ /* 0x000fe20004fc1670 */
[-C--:B------:R-:W-:Y:S01]  /*9a40*/  FMUL R183, R183, R209.reuse ;  /* 0x000000d1b7b77220 */ /* 0x080fe20000400000 */
[----:B-1----:R-:W-:Y:S01]  /*9a50*/  F2FP.SATFINITE.E4M3.F32.PACK_AB_MERGE_C R7, RZ, R168, RZ ;  /* 0x000000a8ff07723e */ /* 0x002fe200048070ff */
        /* <DEDUP_REMOVED lines=12> */
[----:B------:R-:W-:Y:S01]  /*9b20*/  FMUL R187, R187, R209 ;  /* 0x000000d1bbbb7220 */ /* 0x000fe20000400000 */
[----:B------:R-:W-:Y:S01]  /*9b30*/  F2FP.SATFINITE.E4M3.F32.PACK_AB_MERGE_C R183, RZ, R183, RZ ;  /* 0x000000b7ffb7723e */ /* 0x000fe200048070ff */
[----:B------:R0:W-:Y:S01]  /*9b40*/  @!P6 STG.E.U8 desc[UR16][R16.64+0x11], R5 ;  /* 0x000011051000e986 */ /* 0x0001e2000c101110 */
[C---:B------:R-:W-:Y:S01]  /*9b50*/  ISETP.LT.OR P6, PT, R27.reuse, 0x1a, !P1 ;  /* 0x0000001a1b00780c */ /* 0x040fe20004fc1670 */
        /* <DEDUP_REMOVED lines=62> */
[-C--:B------:R-:W-:Y:S01]  /*9f40*/  FMUL R204, R204, R209.reuse ;  /* 0x000000d1cccc7220 */ /* 0x080fe20000400000 */
[-C--:B------:R-:W-:Y:S01]  /*9f50*/  FMUL R207, R207, R209.reuse ;  /* 0x000000d1cfcf7220 */ /* 0x080fe20000400000 */
[----:B0-----:R-:W-:Y:S01]  /*9f60*/  F2FP.SATFINITE.E4M3.F32.PACK_AB_MERGE_C R5, RZ, R186, RZ ;  /* 0x000000baff05723e */ /* 0x001fe200048070ff */
[----:B------:R-:W-:Y:S01]  /*9f70*/  @!P4 STG.E.U8 desc[UR16][R16.64+0x30], R187 ;  /* 0x000030bb1000c986 */ /* 0x000fe2000c101110 */
[C---:B------:R-:W-:Y:S01]  /*9f80*/  ISETP.LT.OR P4, PT, R27.reuse, 0x39, !P1 ;  /* 0x000000391b00780c */ /* 0x040fe20004f81670 */
[----:B------:R-:W-:Y:S01]  /*9f90*/  FMUL R206, R206, R209 ;  /* 0x000000d1cece7220 */ /* 0x000fe20000400000 */
[----:B------:R-:W-:Y:S01]  /*9fa0*/  F2FP.SATFINITE.E4M3.F32.PACK_AB_MERGE_C R203, RZ, R203, RZ ;  /* 0x000000cbffcb723e */ /* 0x000fe200048070ff */
[----:B------:R0:W-:Y:S01]  /*9fb0*/  @!P6 STG.E.U8 desc[UR16][R16.64+0x31], R5 ;  /* 0x000031051000e986 */ /* 0x0001e2000c101110 */
[----:B------:R-:W-:-:S02]  /*9fc0*/  ISETP.LT.OR P6, PT, R27, 0x3a, !P1 ;  /* 0x0000003a1b00780c */ /* 0x000fc40004fc1670 */
[----:B-1----:R-:W-:Y:S01]  /*9fd0*/  F2FP.SATFINITE.E4M3.F32.PACK_AB_MERGE_C R7, RZ, R188, RZ ;  /* 0x000000bcff07723e */ /* 0x002fe200048070ff */
[----:B------:R-:W-:Y:S01]  /*9fe0*/  @!P5 STG.E.U8 desc[UR16][R14.64+0x38], R189 ;  /* 0x000038bd0e00d986 */ /* 0x000fe2000c101110 */
[C---:B------:R-:W-:Y:S02]  /*9ff0*/  ISETP.LT.OR P5, PT, R27.reuse, 0x41, !P0 ;  /* 0x000000411b00780c */ /* 0x040fe400047a1670 */
[----:B------:R-:W-:Y:S01]  /*a000*/  F2FP.SATFINITE.E4M3.F32.PACK_AB_MERGE_C R205, RZ, R205, RZ ;  /* 0x000000cdffcd723e */ /* 0x000fe200048070ff */
[----:B------:R1:W-:Y:S01]  /*a010*/  @!P2 STG.E.U8 desc[UR16][R14.64+0x39], R7 ;  /* 0x000039070e00a986 */ /* 0x0003e2000c101110 */
[----:B------:R-:W-:Y:S02]  /*a020*/  ISETP.LT.OR P2, PT, R27, 0x42, !P0 ;  /* 0x000000421b00780c */ /* 0x000fe40004741670 */
[----:B------:R-:W-:Y:S01]  /*a030*/  F2FP.SATFINITE.E4M3.F32.PACK_AB_MERGE_C R207, RZ, R207, RZ ;  /* 0x000000cfffcf723e */ /* 0x000fe200048070ff */
[----:B------:R-:W-:Y:S01]  /*a040*/  @!P4 STG.E.U8 desc[UR16][R16.64+0x38], R191 ;  /* 0x000038bf1000c986 */ /* 0x000fe2000c101110 */
[----:B0-----:R-:W-:-:S02]  /*a050*/  F2FP.SATFINITE.E4M3.F32.PACK_AB_MERGE_C R5, RZ, R190, RZ ;  /* 0x000000beff05723e */ /* 0x001fc400048070ff */
[C---:B------:R-:W-:Y:S02]  /*a060*/  ISETP.LT.OR P4, PT, R27.reuse, 0x41, !P1 ;  /* 0x000000411b00780c */ /* 0x040fe40004f81670 */
[----:B------:R-:W-:Y:S01]  /*a070*/  F2FP.SATFINITE.E4M3.F32.PACK_AB_MERGE_C R9, RZ, R206, RZ ;  /* 0x000000ceff09723e */ /* 0x000fe200048070ff */
[----:B------:R0:W-:Y:S01]  /*a080*/  @!P6 STG.E.U8 desc[UR16][R16.64+0x39], R5 ;  /* 0x000039051000e986 */ /* 0x0001e2000c101110 */
[C---:B------:R-:W-:Y:S02]  /*a090*/  ISETP.LT.OR P6, PT, R27.reuse, 0x42, !P1 ;  /* 0x000000421b00780c */ /* 0x040fe40004fc1670 */
[----:B-1----:R-:W-:Y:S01]  /*a0a0*/  F2FP.SATFINITE.E4M3.F32.PACK_AB_MERGE_C R7, RZ, R192, RZ ;  /* 0x000000c0ff07723e */ /* 0x002fe200048070ff */
[----:B------:R-:W-:Y:S01]  /*a0b0*/  @!P5 STG.E.U8 desc[UR16][R14.64+0x40], R193 ;  /* 0x000040c10e00d986 */ /* 0x000fe2000c101110 */
[----:B------:R-:W-:-:S03]  /*a0c0*/  ISETP.LT.OR P5, PT, R27, 0x49, !P0 ;  /* 0x000000491b00780c */ /* 0x000fc600047a1670 */
[----:B------:R1:W-:Y:S01]  /*a0d0*/  @!P2 STG.E.U8 desc[UR16][R14.64+0x41], R7 ;  /* 0x000041070e00a986 */ /* 0x0003e2000c101110 */
[C---:B------:R-:W-:Y:S02]  /*a0e0*/  ISETP.LT.OR P2, PT, R27.reuse, 0x4a, !P0 ;  /* 0x0000004a1b00780c */ /* 0x040fe40004741670 */
[----:B0-----:R-:W-:Y:S01]  /*a0f0*/  F2FP.SATFINITE.E4M3.F32.PACK_AB_MERGE_C R5, RZ, R194, RZ ;  /* 0x000000c2ff05723e */ /* 0x001fe200048070ff */
[----:B------:R-:W-:Y:S01]  /*a100*/  @!P4 STG.E.U8 desc[UR16][R16.64+0x40], R195 ;  /* 0x000040c31000c986 */ /* 0x000fe2000c101110 */
[----:B------:R-:W-:-:S03]  /*a110*/  ISETP.LT.OR P4, PT, R27, 0x49, !P1 ;  /* 0x000000491b00780c */ /* 0x000fc60004f81670 */
        /* <DEDUP_REMOVED lines=14> */
[C---:B------:R-:W-:Y:S02]  /*a200*/  ISETP.LT.OR P5, PT, R27.reuse, 0x59, !P1 ;  /* 0x000000591b00780c */ /* 0x040fe40004fa1670 */
[C---:B------:R-:W-:Y:S01]  /*a210*/  ISETP.LT.OR P1, PT, R27.reuse, 0x5a, !P1 ;  /* 0x0000005a1b00780c */ /* 0x040fe20004f21670 */
[----:B------:R1:W-:Y:S01]  /*a220*/  @!P2 STG.E.U8 desc[UR16][R14.64+0x51], R7 ;  /* 0x000051070e00a986 */ /* 0x0003e2000c101110 */
[C---:B------:R-:W-:Y:S02]  /*a230*/  ISETP.LT.OR P2, PT, R27.reuse, 0x59, !P0 ;  /* 0x000000591b00780c */ /* 0x040fe40004741670 */
[----:B------:R-:W-:Y:S01]  /*a240*/  ISETP.LT.OR P0, PT, R27, 0x5a, !P0 ;  /* 0x0000005a1b00780c */ /* 0x000fe20004701670 */
[----:B------:R2:W-:Y:S01]  /*a250*/  @!P4 STG.E.U8 desc[UR16][R16.64+0x50], R203 ;  /* 0x000050cb1000c986 */ /* 0x0005e2000c101110 */
[----:B0-----:R-:W-:-:S05]  /*a260*/  F2FP.SATFINITE.E4M3.F32.PACK_AB_MERGE_C R5, RZ, R202, RZ ;  /* 0x000000caff05723e */ /* 0x001fca00048070ff */
[----:B------:R2:W-:Y:S01]  /*a270*/  @!P6 STG.E.U8 desc[UR16][R16.64+0x51], R5 ;  /* 0x000051051000e986 */ /* 0x0005e2000c101110 */
[----:B-1----:R-:W-:-:S03]  /*a280*/  F2FP.SATFINITE.E4M3.F32.PACK_AB_MERGE_C R7, RZ, R204, RZ ;  /* 0x000000ccff07723e */ /* 0x002fc600048070ff */
[----:B------:R2:W-:Y:S04]  /*a290*/  @!P2 STG.E.U8 desc[UR16][R14.64+0x58], R205 ;  /* 0x000058cd0e00a986 */ /* 0x0005e8000c101110 */
[----:B------:R2:W-:Y:S04]  /*a2a0*/  @!P0 STG.E.U8 desc[UR16][R14.64+0x59], R7 ;  /* 0x000059070e008986 */ /* 0x0005e8000c101110 */
[----:B------:R2:W-:Y:S04]  /*a2b0*/  @!P5 STG.E.U8 desc[UR16][R16.64+0x58], R207 ;  /* 0x000058cf1000d986 */ /* 0x0005e8000c101110 */
[----:B------:R2:W-:Y:S02]  /*a2c0*/  @!P1 STG.E.U8 desc[UR16][R16.64+0x59], R9 ;  /* 0x0000590910009986 */ /* 0x0005e4000c101110 */
.L_x_226:
[----:B------:R-:W-:Y:S05]  /*a2d0*/  BSYNC B0 ;  /* 0x0000000000007941 */ /* 0x000fea0003800000 */
.L_x_32:
[----:B------:R-:W-:Y:S01]  /*a2e0*/  ULDC UR6, c[0x0][0xc] ;  /* 0x0000030000067ab9 */ /* 0x000fe20000000800 */
[----:B------:R-:W-:Y:S01]  /*a2f0*/  ULDC UR7, c[0x0][0x10] ;  /* 0x0000040000077ab9 */ /* 0x000fe20000000800 */
[----:B0-2--5:R-:W0:Y:S01]  /*a300*/  LDC R5, c[0x0][0x14] ;  /* 0x00000500ff057b82 */ /* 0x025e220000000800 */
[----:B------:R-:W-:Y:S01]  /*a310*/  UIMAD.WIDE.U32 UR6, UR6, UR7, URZ ;  /* 0x00000007060672a5 */ /* 0x000fe2000f8e003f */
[----:B------:R-:W-:Y:S01]  /*a320*/  PRMT R6, RZ, 0x7610, R6 ;  /* 0x00007610ff067816 */ /* 0x000fe20000000006 */
[----:B------:R-:W-:-:S04]  /*a330*/  IMAD.MOV.U32 R7, RZ, RZ, -0x1 ;  /* 0xffffffffff077424 */ /* 0x000fc800078e00ff */
[----:B0-----:R-:W-:-:S04]  /*a340*/  IMAD.WIDE.U32 R2, R5, UR6, R2 ;  /* 0x0000000605027c25 */ /* 0x001fc8000f8e0002 */
[----:B------:R-:W-:Y:S01]  /*a350*/  IMAD R5, R5, UR7, RZ ;  /* 0x0000000705057c24 */ /* 0x000fe2000f8e02ff */
[----:B------:R-:W-:Y:S02]  /*a360*/  ULDC.64 UR6, c[0x0][0x650] ;  /* 0x0001940000067ab9 */ /* 0x000fe40000000a00 */
[----:B------:R-:W-:Y:S01]  /*a370*/  ISETP.GE.U32.AND P0, PT, R2, UR6, PT ;  /* 0x0000000602007c0c */ /* 0x000fe2000bf06070 */
[----:B------:R-:W-:Y:S02]  /*a380*/  IMAD.IADD R3, R3, 0x1, R5 ;  /* 0x0000000103037824 */ /* 0x000fe400078e0205 */
[----:B------:R-:W-:-:S03]  /*a390*/  IMAD.MOV.U32 R5, RZ, RZ, -0x1 ;  /* 0xffffffffff057424 */ /* 0x000fc600078e00ff */
[----:B------:R-:W-:-:S13]  /*a3a0*/  ISETP.GE.U32.AND.EX P0, PT, R3, UR7, PT, P0 ;  /* 0x0000000703007c0c */ /* 0x000fda000bf06100 */
[----:B------:R-:W-:Y:S05]  /*a3b0*/  @P0 BRA `(.L_x_227) ;  /* 0x0000000400600947 */ /* 0x000fea0003800000 */
[----:B------:R-:W0:Y:S01]  /*a3c0*/  S2R R18, SR_CTAID.X ;  /* 0x0000000000127919 */ /* 0x000e220000002500 */
[----:B-1----:R-:W1:Y:S01]  /*a3d0*/  LDC.64 R12, c[0x0][0x628] ;  /* 0x00018a00ff0c7b82 */ /* 0x002e620000000a00 */
[----:B------:R-:W-:Y:S01]  /*a3e0*/  ULDC UR6, c[0x0][0x150] ;  /* 0x0000540000067ab9 */ /* 0x000fe20000000800 */
[----:B------:R-:W-:Y:S01]  /*a3f0*/  IMAD.MOV.U32 R10, RZ, RZ, R2 ;  /* 0x000000ffff0a7224 */ /* 0x000fe200078e0002 */
[----:B------:R-:W2:Y:S01]  /*a400*/  S2R R20, SR_CTAID.Y ;  /* 0x0000000000147919 */ /* 0x000ea20000002600 */
[----:B------:R-:W-:-:S04]  /*a410*/  IMAD.MOV.U32 R11, RZ, RZ, R3 ;  /* 0x000000ffff0b7224 */ /* 0x000fc800078e0003 */
[----:B------:R-:W2:Y:S08]  /*a420*/  LDC R21, c[0x0][0x144] ;  /* 0x00005100ff157b82 */ /* 0x000eb00000000800 */
[----:B------:R-:W2:Y:S08]  /*a430*/  LDC R14, c[0x0][0x630] ;  /* 0x00018c00ff0e7b82 */ /* 0x000eb00000000800 */
[----:B------:R-:W2:Y:S01]  /*a440*/  LDC.64 R16, c[0x0][0x620] ;  /* 0x00018800ff107b82 */ /* 0x000ea20000000a00 */
[----:B-1----:R-:W-:-:S04]  /*a450*/  ISETP.NE.U32.AND P0, PT, R12, RZ, PT ;  /* 0x000000ff0c00720c */ /* 0x002fc80003f05070 */
[----:B------:R-:W-:Y:S02]  /*a460*/  ISETP.NE.AND.EX P0, PT, R13, RZ, PT, P0 ;  /* 0x000000ff0d00720c */ /* 0x000fe40003f05300 */
[----:B0-----:R-:W-:-:S05]  /*a470*/  I2FP.F32.U32 R5, R18 ;  /* 0x0000001200057245 */ /* 0x001fca0000201000 */
[----:B------:R-:W-:-:S04]  /*a480*/  FMUL R5, R5, UR6 ;  /* 0x0000000605057c20 */ /* 0x000fc80008400000 */
[----:B------:R0:W1:Y:S02]  /*a490*/  F2I.U32.TRUNC.NTZ R19, R5 ;  /* 0x0000000500137305 */ /* 0x000064000020f000 */
[----:B------:R-:W-:Y:S05]  /*a4a0*/  @!P0 BRA `(.L_x_228) ;  /* 0x0000000000288947 */ /* 0x000fea0003800000 */
[----:B0-----:R-:W0:Y:S02]  /*a4b0*/  LDC R5, c[0x0][0x634] ;  /* 0x00018d00ff057b82 */ /* 0x001e240000000800 */
        /* <DEDUP_REMOVED lines=9> */
.L_x_228:
[-CC-:B--2---:R-:W-:Y:S01]  /*a550*/  SHF.R.U64 R15, R10, R14.reuse, R11.reuse ;  /* 0x0000000e0a0f7219 */ /* 0x184fe2000000120b */
[----:B------:R-:W2:Y:S01]  /*a560*/  LDC.64 R26, c[0x0][0x640] ;  /* 0x00019000ff1a7b82 */ /* 0x000ea20000000a00 */
[----:B0-----:R-:W-:Y:S01]  /*a570*/  SHF.R.U32.HI R5, RZ, R14, R11 ;  /* 0x0000000eff057219 */ /* 0x001fe2000001160b */
[----:B-1----:R-:W-:Y:S01]  /*a580*/  IMAD.MOV R19, RZ, RZ, -R19 ;  /* 0x000000ffff137224 */ /* 0x002fe200078e0a13 */
[----:B------:R-:W-:Y:S01]  /*a590*/  IADD3 R9, P0, RZ, -R15, RZ ;  /* 0x8000000fff097210 */ /* 0x000fe20007f1e0ff */
[----:B------:R-:W-:Y:S02]  /*a5a0*/  ULDC UR6, c[0x0][0x154] ;  /* 0x0000550000067ab9 */ /* 0x000fe40000000800 */
[----:B------:R-:W-:Y:S02]  /*a5b0*/  IMAD R21, R21, R19, R18 ;  /* 0x0000001315157224 */ /* 0x000fe400078e0212 */
[----:B------:R-:W0:Y:S01]  /*a5c0*/  LDC R10, c[0x0][0x618] ;  /* 0x00018600ff0a7b82 */ /* 0x000e220000000800 */
[----:B------:R-:W-:-:S02]  /*a5d0*/  IMAD.X R5, RZ, RZ, ~R5, P0 ;  /* 0x000000ffff057224 */ /* 0x000fc400000e0e05 */
[----:B------:R-:W-:-:S04]  /*a5e0*/  IMAD.WIDE.U32 R6, R9, R16, R2 ;  /* 0x0000001009067225 */ /* 0x000fc800078e0002 */
[----:B------:R-:W-:Y:S01]  /*a5f0*/  IMAD R8, R5, R16, RZ ;  /* 0x0000001005087224 */ /* 0x000fe200078e02ff */
[----:B------:R-:W1:Y:S03]  /*a600*/  LDC R22, c[0x0][0x608] ;  /* 0x00018200ff167b82 */ /* 0x000e660000000800 */
[----:B------:R-:W-:Y:S02]  /*a610*/  IMAD R5, R9, R17, R8 ;  /* 0x0000001109057224 */ /* 0x000fe400078e0208 */
[----:B------:R-:W-:Y:S02]  /*a620*/  IMAD.MOV.U32 R9, RZ, RZ, 0x1 ;  /* 0x00000001ff097424 */ /* 0x000fe400078e00ff */
[----:B------:R-:W-:Y:S01]  /*a630*/  IMAD.IADD R5, R7, 0x1, R5 ;  /* 0x0000000107057824 */ /* 0x000fe200078e0205 */
[----:B------:R-:W5:Y:S01]  /*a640*/  LDC R24, c[0x0][0x658] ;  /* 0x00019600ff187b82 */ /* 0x000f620000000800 */
[----:B------:R-:W-:-:S02]  /*a650*/  I2FP.F32.U32 R7, R20 ;  /* 0x0000001400077245 */ /* 0x000fc40000201000 */
[----:B--2---:R-:W-:-:S03]  /*a660*/  ISETP.NE.U32.AND P0, PT, R26, RZ, PT ;  /* 0x000000ff1a00720c */ /* 0x004fc60003f05070 */
[----:B------:R-:W-:Y:S01]  /*a670*/  FMUL R8, R7, UR6 ;  /* 0x0000000607087c20 */ /* 0x000fe20008400000 */
[----:B------:R-:W-:Y:S01]  /*a680*/  ISETP.NE.AND.EX P0, PT, R27, RZ, PT, P0 ;  /* 0x000000ff1b00720c */ /* 0x000fe20003f05300 */
[----:B------:R-:W2:Y:S01]  /*a690*/  LDC R19, c[0x0][0x148] ;  /* 0x00005200ff137b82 */ /* 0x000ea20000000800 */
[-CC-:B0-----:R-:W-:Y:S01]  /*a6a0*/  SHF.R.U64 R14, R6, R10.reuse, R5.reuse ;  /* 0x0000000a060e7219 */ /* 0x181fe20000001205 */
[----:B------:R0:W0:Y:S01]  /*a6b0*/  F2I.U32.TRUNC.NTZ R16, R8 ;  /* 0x0000000800107305 */ /* 0x000022000020f000 */
[----:B------:R-:W-:Y:S01]  /*a6c0*/  SHF.R.U32.HI R5, RZ, R10, R5 ;  /* 0x0000000aff057219 */ /* 0x000fe20000011605 */
[----:B------:R-:W-:-:S04]  /*a6d0*/  IMAD.MOV.U32 R7, RZ, RZ, -0x1 ;  /* 0xffffffffff077424 */ /* 0x000fc800078e00ff */
[----:B------:R-:W0:Y:S01]  /*a6e0*/  LDC R18, c[0x0][0x600] ;  /* 0x00018000ff127b82 */ /* 0x000e220000000800 */
[-CC-:B-1----:R-:W-:Y:S02]  /*a6f0*/  SHF.R.U64 R12, R14, R22.reuse, R5.reuse ;  /* 0x000000160e0c7219 */ /* 0x182fe40000001205 */
[----:B------:R-:W-:-:S05]  /*a700*/  SHF.R.U32.HI R5, RZ, R22, R5 ;  /* 0x00000016ff057219 */ /* 0x000fca0000011605 */
[----:B------:R-:W1:Y:S01]  /*a710*/  LDC R25, c[0x0][0x648] ;  /* 0x00019200ff197b82 */ /* 0x000e620000000800 */
[-C--:B-----5:R-:W-:Y:S02]  /*a720*/  SHF.L.U32 R6, R7, R24.reuse, RZ ;  /* 0x0000001807067219 */ /* 0x0a0fe400000006ff */
[-CC-:B------:R-:W-:Y:S02]  /*a730*/  SHF.R.U64 R17, R12, R24.reuse, R5.reuse ;  /* 0x000000180c117219 */ /* 0x180fe40000001205 */
[----:B------:R-:W-:Y:S02]  /*a740*/  SHF.R.U32.HI R7, RZ, R24, R5 ;  /* 0x00000018ff077219 */ /* 0x000fe40000011605 */
[----:B------:R-:W-:Y:S01]  /*a750*/  LOP3.LUT R23, RZ, R6, RZ, 0x33, !PT ;  /* 0x00000006ff177212 */ /* 0x000fe200078e33ff */
[----:B---34-:R-:W3:Y:S01]  /*a760*/  LDC R28, c[0x0][0x638] ;  /* 0x00018e00ff1c7b82 */ /* 0x018ee20000000800 */
[----:B------:R-:W-:Y:S01]  /*a770*/  SHF.L.U32 R24, R9, R24, RZ ;  /* 0x0000001809187219 */ /* 0x000fe200000006ff */
[----:B------:R-:W-:-:S06]  /*a780*/  IMAD.MOV.U32 R6, RZ, RZ, R17 ;  /* 0x000000ffff067224 */ /* 0x000fcc00078e0011 */
[----:B------:R-:W4:Y:S01]  /*a790*/  LDC R29, c[0x0][0x610] ;  /* 0x00018400ff1d7b82 */ /* 0x000f220000000800 */
[----:B------:R-:W-:Y:S05]  /*a7a0*/  @!P0 BRA `(.L_x_229) ;  /* 0x0000000000288947 */ /* 0x000fea0003800000 */
[----:B------:R-:W5:Y:S02]  /*a7b0*/  LDC R6, c[0x0][0x64c] ;  /* 0x00019300ff067b82 */ /* 0x000f640000000800 */
[----:B-----5:R-:W-:-:S05]  /*a7c0*/  IADD3 R5, P0, R17, R6, RZ ;  /* 0x0000000611057210 */ /* 0x020fca0007f1e0ff */
[----:B------:R-:W-:-:S04]  /*a7d0*/  IMAD.X R13, RZ, RZ, R7, P0 ;  /* 0x000000ffff0d7224 */ /* 0x000fc800000e0607 */
[----:B------:R-:W-:-:S04]  /*a7e0*/  IMAD.WIDE.U32 R6, R13, R26, RZ ;  /* 0x0000001a0d067225 */ /* 0x000fc800078e00ff */
[----:B0-----:R-:W-:-:S04]  /*a7f0*/  IMAD.WIDE.U32 R8, P0, R5, R27, R6 ;  /* 0x0000001b05087225 */ /* 0x001fc80007800006 */
[----:B------:R-:W-:-:S04]  /*a800*/  IMAD.WIDE.U32 R6, R5, R26, RZ ;  /* 0x0000001a05067225 */ /* 0x000fc800078e00ff */
[----:B------:R-:W-:Y:S01]  /*a810*/  IMAD.X R11, RZ, RZ, RZ, P0 ;  /* 0x000000ffff0b7224 */ /* 0x000fe200000e06ff */
[----:B------:R-:W-:Y:S01]  /*a820*/  IADD3 RZ, P0, R7, R8, RZ ;  /* 0x0000000807ff7210 */ /* 0x000fe20007f1e0ff */
[----:B------:R-:W-:-:S04]  /*a830*/  IMAD.MOV.U32 R10, RZ, RZ, R9 ;  /* 0x000000ffff0a7224 */ /* 0x000fc800078e0009 */
[----:B------:R-:W-:-:S08]  /*a840*/  IMAD.WIDE.U32.X R6, R13, R27, R10, P0 ;  /* 0x0000001b0d067225 */ /* 0x000fd000000e040a */
.L_x_229:
[----:B-1----:R-:W-:Y:S01]  /*a850*/  SHF.R.U64 R5, R6, R25, R7 ;  /* 0x0000001906057219 */ /* 0x002fe20000001207 */
[----:B0-----:R-:W-:Y:S01]  /*a860*/  VIADD R7, R18, 0xffffffff ;  /* 0xffffffff12077836 */ /* 0x001fe20000000000 */
[----:B------:R-:W-:Y:S01]  /*a870*/  LOP3.LUT R26, R12, R23, RZ, 0xc0, !PT ;  /* 0x000000170c1a7212 */ /* 0x000fe200078ec0ff */
[----:B------:R-:W-:Y:S02]  /*a880*/  IMAD.MOV R16, RZ, RZ, -R16 ;  /* 0x000000ffff107224 */ /* 0x000fe400078e0a10 */
[----:B------:R-:W-:Y:S01]  /*a890*/  IMAD.MOV R6, RZ, RZ, -R5 ;  /* 0x000000ffff067224 */ /* 0x000fe200078e0a05 */
[----:B------:R-:W-:Y:S01]  /*a8a0*/  LOP3.LUT R14, R14, R7, RZ, 0xc0, !PT ;  /* 0x000000070e0e7212 */ /* 0x000fe200078ec0ff */
[----:B------:R-:W-:Y:S02]  /*a8b0*/  IMAD R26, R24, R5, R26 ;  /* 0x00000005181a7224 */ /* 0x000fe400078e021a */
[----:B--2---:R-:W-:Y:S02]  /*a8c0*/  @P3 IMAD R21, R19, R16, R20 ;  /* 0x0000001013153224 */ /* 0x004fe400078e0214 */
[----:B---3--:R-:W-:-:S02]  /*a8d0*/  IMAD R5, R6, R28, R17 ;  /* 0x0000001c06057224 */ /* 0x008fc400078e0211 */
[----:B----4-:R-:W-:Y:S02]  /*a8e0*/  IMAD R26, R26, R29, R21 ;  /* 0x0000001d1a1a7224 */ /* 0x010fe400078e0215 */
[----:B------:R-:W-:Y:S02]  /*a8f0*/  IMAD R5, R5, R18, R14 ;  /* 0x0000001205057224 */ /* 0x000fe400078e020e */
[----:B------:R-:W-:-:S03]  /*a900*/  IMAD.MOV.U32 R6, RZ, RZ, 0x1 ;  /* 0x00000001ff067424 */ /* 0x000fc600078e00ff */
[----:B------:R-:W-:Y:S02]  /*a910*/  SEL R7, R5, R26, !P3 ;  /* 0x0000001a05077207 */ /* 0x000fe40005800000 */
[----:B------:R-:W-:Y:S01]  /*a920*/  SEL R26, R26, R5, !P3 ;  /* 0x000000051a1a7207 */ /* 0x000fe20005800000 */
[----:B------:R-:W-:-:S07]  /*a930*/  IMAD.MOV.U32 R5, RZ, RZ, R15 ;  /* 0x000000ffff057224 */ /* 0x000fce00078e000f */
.L_x_227:
[----:B------:R-:W-:Y:S01]  /*a940*/  LOP3.LUT P0, RZ, R6, 0xff, RZ, 0xc0, !PT ;  /* 0x000000ff06ff7812 */ /* 0x000fe2000780c0ff */
[----:B------:R-:W-:-:S12]  /*a950*/  IMAD.MOV.U32 R6, RZ, RZ, R26 ;  /* 0x000000ffff067224 */ /* 0x000fd800078e001a */
[----:B------:R-:W-:Y:S05]  /*a960*/  @P0 BRA `(.L_x_230) ;  /* 0xffffff6400a80947 */ /* 0x000fea000383ffff */
[----:B------:R-:W-:Y:S05]  /*a970*/  EXIT ;  /* 0x000000000000794d */ /* 0x000fea0003800000 */
.L_x_4:
[----:B0-----:R-:W-:Y:S01]  /*a980*/  ULDC.64 UR4, c[0x0][0x650] ;  /* 0x0001940000047ab9 */ /* 0x001fe20000000a00 */
        /* <DEDUP_REMOVED lines=25> */
.L_x_232:
[--C-:B------:R-:W-:Y:S01]  /*ab20*/  SHF.R.U64 R16, R14, R18, R15.reuse ;  /* 0x000000120e107219 */ /* 0x100fe2000000120f */
[----:B------:R-:W0:Y:S01]  /*ab30*/  LDC R22, c[0x0][0x618] ;  /* 0x00018600ff167b82 */ /* 0x000e220000000800 */
[----:B------:R-:W-:Y:S01]  /*ab40*/  I2FP.F32.U32 R7, R8 ;  /* 0x0000000800077245 */ /* 0x000fe20000201000 */
[----:B------:R-:W-:Y:S01]  /*ab50*/  ULDC UR4, c[0x0][0x150] ;  /* 0x0000540000047ab9 */ /* 0x000fe20000000800 */
[----:B------:R-:W-:Y:S02]  /*ab60*/  SHF.R.U32.HI R6, RZ, R18, R15 ;  /* 0x00000012ff067219 */ /* 0x000fe4000001160f */
[----:B------:R-:W-:Y:S01]  /*ab70*/  IADD3 R9, P0, RZ, -R16, RZ ;  /* 0x80000010ff097210 */ /* 0x000fe20007f1e0ff */
[----:B------:R-:W-:Y:S01]  /*ab80*/  FMUL R13, R7, UR4 ;  /* 0x00000004070d7c20 */ /* 0x000fe20008400000 */
[----:B------:R-:W-:Y:S01]  /*ab90*/  ULDC UR4, c[0x0][0x154] ;  /* 0x0000550000047ab9 */ /* 0x000fe20000000800 */
[----:B------:R-:W1:Y:S02]  /*aba0*/  LDC.64 R24, c[0x0][0x640] ;  /* 0x00019000ff187b82 */ /* 0x000e640000000a00 */
[----:B------:R-:W-:-:S02]  /*abb0*/  IMAD.X R11, RZ, RZ, ~R6, P0 ;  /* 0x000000ffff0b7224 */ /* 0x000fc400000e0e06 */
[----:B------:R-:W2:Y:S01]  /*abc0*/  F2I.U32.TRUNC.NTZ R13, R13 ;  /* 0x0000000d000d7305 */ /* 0x000ea2000020f000 */
[----:B------:R-:W-:-:S03]  /*abd0*/  IMAD.WIDE.U32 R6, R9, R20, R2 ;  /* 0x0000001409067225 */ /* 0x000fc600078e0002 */
[----:B------:R-:W3:Y:S01]  /*abe0*/  LDC R15, c[0x0][0x144] ;  /* 0x00005100ff0f7b82 */ /* 0x000ee20000000800 */
[----:B------:R-:W-:-:S04]  /*abf0*/  IMAD R12, R11, R20, RZ ;  /* 0x000000140b0c7224 */ /* 0x000fc800078e02ff */
[----:B------:R-:W-:Y:S02]  /*ac00*/  IMAD R9, R9, R21, R12 ;  /* 0x0000001509097224 */ /* 0x000fe400078e020c */
[----:B------:R-:W-:Y:S01]  /*ac10*/  IMAD.MOV.U32 R12, RZ, RZ, -0x1 ;  /* 0xffffffffff0c7424 */ /* 0x000fe200078e00ff */
[----:B------:R-:W4:Y:S01]  /*ac20*/  LDC R18, c[0x0][0x608] ;  /* 0x00018200ff127b82 */ /* 0x000f220000000800 */
[----:B------:R-:W-:Y:S01]  /*ac30*/  IMAD.IADD R7, R7, 0x1, R9 ;  /* 0x0000000107077824 */ /* 0x000fe200078e0209 */
[----:B------:R-:W-:-:S04]  /*ac40*/  I2FP.F32.U32 R9, R10 ;  /* 0x0000000a00097245 */ /* 0x000fc80000201000 */
[-C--:B0-----:R-:W-:Y:S01]  /*ac50*/  SHF.R.U64 R14, R6, R22.reuse, R7 ;  /* 0x00000016060e7219 */ /* 0x081fe20000001207 */
[----:B--2---:R-:W-:Y:S01]  /*ac60*/  IMAD.MOV R6, RZ, RZ, -R13 ;  /* 0x000000ffff067224 */ /* 0x004fe200078e0a0d */
[----:B------:R-:W0:Y:S01]  /*ac70*/  LDC R11, c[0x0][0x658] ;  /* 0x00019600ff0b7b82 */ /* 0x000e220000000800 */
[----:B-1----:R-:W-:Y:S01]  /*ac80*/  ISETP.NE.U32.AND P0, PT, R24, RZ, PT ;  /* 0x000000ff1800720c */ /* 0x002fe20003f05070 */
[----:B------:R-:W-:Y:S01]  /*ac90*/  FMUL R9, R9, UR4 ;  /* 0x0000000409097c20 */ /* 0x000fe20008400000 */
[----:B------:R-:W-:Y:S02]  /*aca0*/  SHF.R.U32.HI R7, RZ, R22, R7 ;  /* 0x00000016ff077219 */ /* 0x000fe40000011607 */
[----:B------:R-:W-:-:S03]  /*acb0*/  ISETP.NE.AND.EX P0, PT, R25, RZ, PT, P0 ;  /* 0x000000ff1900720c */ /* 0x000fc60003f05300 */
[----:B------:R-:W1:Y:S01]  /*acc0*/  LDC R21, c[0x0][0x148] ;  /* 0x00005200ff157b82 */ /* 0x000e620000000800 */
[----:B---3--:R-:W-:Y:S02]  /*acd0*/  IMAD R22, R15, R6, R8 ;  /* 0x000000060f167224 */ /* 0x008fe400078e0208 */
[----:B------:R-:W-:-:S05]  /*ace0*/  IMAD.MOV.U32 R8, RZ, RZ, 0x1 ;  /* 0x00000001ff087424 */ /* 0x000fca00078e00ff */
[----:B------:R-:W2:Y:S01]  /*acf0*/  LDC R20, c[0x0][0x600] ;  /* 0x00018000ff147b82 */ /* 0x000ea20000000800 */
[-CC-:B----4-:R-:W-:Y:S02]  /*ad00*/  SHF.R.U64 R17, R14, R18.reuse, R7.reuse ;  /* 0x000000120e117219 */ /* 0x190fe40000001207 */
[----:B------:R-:W-:Y:S02]  /*ad10*/  SHF.R.U32.HI R6, RZ, R18, R7 ;  /* 0x00000012ff067219 */ /* 0x000fe40000011607 */
[----:B------:R3:W4:Y:S03]  /*ad20*/  F2I.U32.TRUNC.NTZ R18, R9 ;  /* 0x0000000900127305 */ /* 0x000726000020f000 */
[----:B------:R-:W1:Y:S01]  /*ad30*/  LDC R23, c[0x0][0x648] ;  /* 0x00019200ff177b82 */ /* 0x000e620000000800 */
[-C--:B0-----:R-:W-:Y:S02]  /*ad40*/  SHF.R.U64 R19, R17, R11.reuse, R6 ;  /* 0x0000000b11137219 */ /* 0x081fe40000001206 */
[----:B------:R-:W-:-:S02]  /*ad50*/  SHF.L.U32 R12, R12, R11, RZ ;  /* 0x0000000b0c0c7219 */ /* 0x000fc400000006ff */
[-C--:B------:R-:W-:Y:S01]  /*ad60*/  SHF.R.U32.HI R7, RZ, R11.reuse, R6 ;  /* 0x0000000bff077219 */ /* 0x080fe20000011606 */
[----:B------:R-:W-:Y:S01]  /*ad70*/  IMAD.MOV.U32 R6, RZ, RZ, R19 ;  /* 0x000000ffff067224 */ /* 0x000fe200078e0013 */
[----:B------:R-:W-:Y:S01]  /*ad80*/  SHF.L.U32 R27, R8, R11, RZ ;  /* 0x0000000b081b7219 */ /* 0x000fe200000006ff */
[----:B------:R-:W0:Y:S01]  /*ad90*/  LDC R26, c[0x0][0x638] ;  /* 0x00018e00ff1a7b82 */ /* 0x000e220000000800 */
[----:B------:R-:W-:-:S07]  /*ada0*/  LOP3.LUT R28, RZ, R12, RZ, 0x33, !PT ;  /* 0x0000000cff1c7212 */ /* 0x000fce00078e33ff */
[----:B------:R-:W0:Y:S01]  /*adb0*/  LDC R29, c[0x0][0x610] ;  /* 0x00018400ff1d7b82 */ /* 0x000e220000000800 */
[----:B---34-:R-:W-:Y:S05]  /*adc0*/  @!P0 BRA `(.L_x_233) ;  /* 0x0000000000288947 */ /* 0x018fea0003800000 */
        /* <DEDUP_REMOVED lines=10> */
.L_x_233:
[----:B-1----:R-:W-:Y:S01]  /*ae70*/  SHF.R.U64 R7, R6, R23, R7 ;  /* 0x0000001706077219 */ /* 0x002fe20000001207 */
[----:B--2---:R-:W-:Y:S01]  /*ae80*/  VIADD R9, R20, 0xffffffff ;  /* 0xffffffff14097836 */ /* 0x004fe20000000000 */
[----:B------:R-:W-:Y:S01]  /*ae90*/  LOP3.LUT R6, R17, R28, RZ, 0xc0, !PT ;  /* 0x0000001c11067212 */ /* 0x000fe200078ec0ff */
[----:B------:R-:W-:Y:S02]  /*aea0*/  IMAD.MOV R18, RZ, RZ, -R18 ;  /* 0x000000ffff127224 */ /* 0x000fe400078e0a12 */
[----:B------:R-:W-:Y:S02]  /*aeb0*/  IMAD.MOV R8, RZ, RZ, -R7 ;  /* 0x000000ffff087224 */ /* 0x000fe400078e0a07 */
[----:B------:R-:W-:Y:S01]  /*aec0*/  IMAD R11, R27, R7, R6 ;  /* 0x000000071b0b7224 */ /* 0x000fe200078e0206 */
[----:B------:R-:W-:Y:S01]  /*aed0*/  LOP3.LUT R7, R14, R9, RZ, 0xc0, !PT ;  /* 0x000000090e077212 */ /* 0x000fe200078ec0ff */
[----:B------:R-:W-:Y:S02]  /*aee0*/  @P3 IMAD R22, R21, R18, R10 ;  /* 0x0000001215163224 */ /* 0x000fe400078e020a */
[----:B0-----:R-:W-:-:S02]  /*aef0*/  IMAD R6, R8, R26, R19 ;  /* 0x0000001a08067224 */ /* 0x001fc400078e0213 */
[----:B------:R-:W-:Y:S02]  /*af00*/  IMAD R11, R11, R29, R22 ;  /* 0x0000001d0b0b7224 */ /* 0x000fe400078e0216 */
[----:B------:R-:W-:Y:S02]  /*af10*/  IMAD R6, R6, R20, R7 ;  /* 0x0000001406067224 */ /* 0x000fe400078e0207 */
[----:B------:R-:W-:-:S03]  /*af20*/  IMAD.MOV.U32 R8, RZ, RZ, 0x1 ;  /* 0x00000001ff087424 */ /* 0x000fc600078e00ff */
[----:B------:R-:W-:Y:S02]  /*af30*/  SEL R14, R6, R11, !P3 ;  /* 0x0000000b060e7207 */ /* 0x000fe40005800000 */
[----:B------:R-:W-:Y:S01]  /*af40*/  SEL R11, R11, R6, !P3 ;  /* 0x000000060b0b7207 */ /* 0x000fe20005800000 */
[----:B------:R-:W-:Y:S01]  /*af50*/  IMAD.MOV.U32 R6, RZ, RZ, R16 ;  /* 0x000000ffff067224 */ /* 0x000fe200078e0010 */
[----:B------:R-:W-:-:S07]  /*af60*/  PRMT R7, R8, 0x7610, R7 ;  /* 0x0000761008077816 */ /* 0x000fce0000000007 */
.L_x_231:
[----:B------:R-:W-:-:S08]  /*af70*/  NOP ;  /* 0x0000000000007918 */ /* 0x000fd00000000000 */
[----:B------:R-:W0:-:S00]  /*af80*/  USETMAXREG.DEALLOC.CTAPOOL 0x28 ;  /* 0x00000028000079c8 */ /* 0x000e0000080e0500 */
[----:B0-----:R-:W-:-:S13]  /*af90*/  ISETP.NE.AND P0, PT, R5, RZ, PT ;  /* 0x000000ff0500720c */ /* 0x001fda0003f05270 */
[----:B------:R-:W-:Y:S05]  /*afa0*/  @P0 EXIT ;  /* 0x000000000000094d */ /* 0x000fea0003800000 */
[----:B------:R-:W-:Y:S01]  /*afb0*/  LOP3.LUT P0, RZ, R7, 0xff, RZ, 0xc0, !PT ;  /* 0x000000ff07ff7812 */ /* 0x000fe2000780c0ff */
[----:B------:R-:W-:Y:S02]  /*afc0*/  IMAD.MOV.U32 R5, RZ, RZ, 0x1 ;  /* 0x00000001ff057424 */ /* 0x000fe400078e00ff */
[----:B------:R-:W-:-:S10]  /*afd0*/  IMAD.MOV.U32 R13, RZ, RZ, RZ ;  /* 0x000000ffff0d7224 */ /* 0x000fd400078e00ff */
[----:B------:R-:W-:Y:S05]  /*afe0*/  @!P0 BRA `(.L_x_234) ;  /* 0x0000000c00308947 */ /* 0x000fea0003800000 */
[----:B------:R-:W0:Y:S01]  /*aff0*/  LDC R5, c[0x0][0x28c] ;  /* 0x0000a300ff057b82 */ /* 0x000e220000000800 */
[----:B------:R-:W-:Y:S01]  /*b000*/  ULDC UR5, c[0x0][0x600] ;  /* 0x0001800000057ab9 */ /* 0x000fe20000000800 */
[----:B------:R-:W-:Y:S01]  /*b010*/  ULDC UR4, c[0x0][0xc] ;  /* 0x0000030000047ab9 */ /* 0x000fe20000000800 */
[----:B------:R-:W-:Y:S01]  /*b020*/  UIADD3 UR16, UR5, -0x1, URZ ;  /* 0xffffffff05107890 */ /* 0x000fe2000fffe03f */
[C---:B------:R-:W-:Y:S01]  /*b030*/  LOP3.LUT P2, RZ, R0.reuse, 0x7f, RZ, 0xc0, !PT ;  /* 0x0000007f00ff7812 */ /* 0x040fe2000784c0ff */
[----:B------:R-:W-:Y:S01]  /*b040*/  ULDC UR6, c[0x0][0x658] ;  /* 0x0001960000067ab9 */ /* 0x000fe20000000800 */
[----:B------:R-:W-:Y:S01]  /*b050*/  ULDC UR5, c[0x0][0x10] ;  /* 0x0000040000057ab9 */ /* 0x000fe20000000800 */
[----:B------:R-:W-:Y:S01]  /*b060*/  UMOV UR7, 0xffffffff ;  /* 0xffffffff00077882 */ /* 0x000fe20000000000 */
[----:B------:R-:W-:Y:S01]  /*b070*/  UMOV UR8, 0x1 ;  /* 0x0000000100087882 */ /* 0x000fe20000000000 */
[----:B------:R-:W-:Y:S01]  /*b080*/  UIMAD.WIDE.U32 UR4, UR4, UR5, URZ ;  /* 0x00000005040472a5 */ /* 0x000fe2000f8e003f */
[----:B------:R-:W-:Y:S01]  /*b090*/  LOP3.LUT P0, RZ, R0, 0x1f, RZ, 0xc0, !PT ;  /* 0x0000001f00ff7812 */ /* 0x000fe2000780c0ff */
[----:B------:R-:W-:Y:S01]  /*b0a0*/  USHF.L.U32 UR7, UR7, UR6, URZ ;  /* 0x0000000607077299 */ /* 0x000fe2000800063f */
[----:B------:R-:W-:Y:S01]  /*b0b0*/  BSSY B0, `(.L_x_234) ;  /* 0x00000bf000007945 */ /* 0x000fe20003800000 */
[----:B------:R-:W-:Y:S01]  /*b0c0*/  USHF.L.U32 UR18, UR8, UR6, URZ ;  /* 0x0000000608127299 */ /* 0x000fe2000800063f */
[----:B------:R-:W-:Y:S01]  /*b0d0*/  IMAD.MOV.U32 R15, RZ, RZ, 0x1 ;  /* 0x00000001ff0f7424 */ /* 0x000fe200078e00ff */
[----:B------:R-:W-:Y:S01]  /*b0e0*/  LOP3.LUT R16, R4, 0x2, RZ, 0xfc, !PT ;  /* 0x0000000204107812 */ /* 0x000fe200078efcff */
[----:B------:R-:W-:Y:S01]  /*b0f0*/  ULDC UR6, c[0x0][0x14] ;  /* 0x0000050000067ab9 */ /* 0x000fe20000000800 */
[----:B------:R-:W-:Y:S01]  /*b100*/  PLOP3.LUT P0, PT, P0, P2, PT, 0x8a, 0x0 ;  /* 0x000000000000781c */ /* 0x000fe20000705172 */
[----:B------:R-:W-:Y:S01]  /*b110*/  UIMAD.WIDE.U32 UR20, UR4, UR6, URZ ;  /* 0x00000006041472a5 */ /* 0x000fe2000f8e003f */
[----:B------:R-:W-:Y:S01]  /*b120*/  IMAD.MOV.U32 R13, RZ, RZ, RZ ;  /* 0x000000ffff0d7224 */ /* 0x000fe200078e00ff */
[----:B------:R-:W-:-:S02]  /*b130*/  UIMAD UR13, UR5, UR6, URZ ;  /* 0x00000006050d72a4 */ /* 0x000fc4000f8e023f */
[----:B------:R-:W-:Y:S01]  /*b140*/  ULOP3.LUT UR17, URZ, UR7, URZ, 0x33, !UPT ;  /* 0x000000073f117292 */ /* 0x000fe2000f8e333f */
[----:B0-----:R-:W-:Y:S01]  /*b150*/  VIADD R5, R5, 0x3f ;  /* 0x0000003f05057836 */ /* 0x001fe20000000000 */
[----:B------:R-:W-:Y:S01]  /*b160*/  UIADD3 UR13, UR21, UR13, URZ ;  /* 0x0000000d150d7290 */ /* 0x000fe2000fffe03f */
[----:B------:R-:W-:-:S03]  /*b170*/  ULDC.64 UR22, c[0x0][0x198] ;  /* 0x0000660000167ab9 */ /* 0x000fc60000000a00 */
[----:B------:R-:W-:-:S04]  /*b180*/  SHF.R.S32.HI R8, RZ, 0x1f, R5 ;  /* 0x0000001fff087819 */ /* 0x000fc80000011405 */
[----:B------:R-:W-:Y:S01]  /*b190*/  LEA.HI R8, R8, R5, RZ, 0x6 ;  /* 0x0000000508087211 */ /* 0x000fe200078f30ff */
[----:B------:R-:W-:-:S03]  /*b1a0*/  IMAD.MOV.U32 R5, RZ, RZ, 0x1 ;  /* 0x00000001ff057424 */ /* 0x000fc600078e00ff */
[----:B------:R-:W-:-:S05]  /*b1b0*/  SHF.R.S32.HI R12, RZ, 0x6, R8 ;  /* 0x00000006ff0c7819 */ /* 0x000fca0000011408 */
[----:B------:R-:W-:-:S07]  /*b1c0*/  VIADD R0, R12, 0x1 ;  /* 0x000000010c007836 */ /* 0x000fce0000000000 */
.L_x_246:
[----:B------:R-:W-:-:S03]  /*b1d0*/  UMOV UR4, 0xffffffff ;  /* 0xffffffff00047882 */ /* 0x000fc60000000000 */
[----:B------:R-:W-:Y:S05]  /*b1e0*/  BRA.DIV UR4, `(.L_x_235) ;  /* 0x0000001204787947 */ /* 0x000fea000b800000 */
[----:B------:R-:W-:-:S13]  /*b1f0*/  ELECT P1, URZ, PT ;  /* 0x00000000003f782f */ /* 0x000fda0003820000 */
.L_x_263:
[----:B------:R-:W0:Y:S01]  /*b200*/  LDC R7, c[0x0][0x28c] ;  /* 0x0000a300ff077b82 */ /* 0x000e220000000800 */
[----:B------:R-:W-:Y:S01]  /*b210*/  BSSY B1, `(.L_x_236) ;  /* 0x0000037000017945 */ /* 0x000fe20003800000 */
[----:B0-----:R-:W-:-:S13]  /*b220*/  ISETP.LT.OR P1, PT, R7, 0x1, !P1 ;  /* 0x000000010700780c */ /* 0x001fda0004f21670 */
[----:B------:R-:W-:Y:S05]  /*b230*/  @P1 BRA `(.L_x_237) ;  /* 0x0000000000d01947 */ /* 0x000fea0003800000 */
[----:B------:R-:W-:Y:S02]  /*b240*/  IMAD R14, R14, 0x60, RZ ;  /* 0x000000600e0e7824 */ /* 0x000fe400078e02ff */
[----:B------:R-:W-:Y:S02]  /*b250*/  IMAD.SHL.U32 R17, R11, 0x100, RZ ;  /* 0x000001000b117824 */ /* 0x000fe400078e00ff */
[----:B------:R-:W-:Y:S02]  /*b260*/  IMAD.MOV.U32 R20, RZ, RZ, RZ ;  /* 0x000000ffff147224 */ /* 0x000fe400078e00ff */
[----:B------:R-:W-:Y:S02]  /*b270*/  IMAD.MOV.U32 R7, RZ, RZ, R0 ;  /* 0x000000ffff077224 */ /* 0x000fe400078e0000 */
[----:B------:R-:W-:Y:S02]  /*b280*/  IMAD.MOV.U32 R8, RZ, RZ, R5 ;  /* 0x000000ffff087224 */ /* 0x000fe400078e0005 */
[----:B------:R-:W-:-:S07]  /*b290*/  IMAD.MOV.U32 R9, RZ, RZ, R13 ;  /* 0x000000ffff097224 */ /* 0x000fce00078e000d */
.L_x_241:
[----:B------:R-:W0:Y:S01]  /*b2a0*/  S2R R11, SR_CgaCtaId ;  /* 0x00000000000b7919 */ /* 0x000e220000008800 */
[----:B------:R-:W-:-:S04]  /*b2b0*/  MOV R10, 0x400 ;  /* 0x00000400000a7802 */ /* 0x000fc80000000f00 */
[----:B0-----:R-:W-:Y:S02]  /*b2c0*/  LEA R18, R11, R10, 0x18 ;  /* 0x0000000a0b127211 */ /* 0x001fe400078ec0ff */
[----:B------:R-:W-:Y:S01]  /*b2d0*/  SHF.L.U32 R10, R8, 0x1f, RZ ;  /* 0x0000001f080a7819 */ /* 0x000fe200000006ff */
[----:B------:R-:W0:Y:S02]  /*b2e0*/  @!P2 LDC R11, c[0x0][0x500] ;  /* 0x00014000ff0bab82 */ /* 0x000e240000000800 */
[----:B------:R-:W-:-:S04]  /*b2f0*/  IMAD R19, R9, 0x8, R18 ;  /* 0x0000000809137824 */ /* 0x000fc800078e0212 */
[----:B------:R-:W1:Y:S02]  /*b300*/  SYNCS.PHASECHK.TRANS64.TRYWAIT P1, [R19+URZ+0x50], R10 ;  /* 0x0000500a130075a7 */ /* 0x000e64000802017f */
[----:B-1----:R-:W-:Y:S05]  /*b310*/  @!P1 BRA `(.L_x_238) ;  /* 0x00000010004c9947 */ /* 0x002fea0003800000 */
.L_x_264:
[----:B-1----:R-:W-:Y:S01]  /*b320*/  PRMT R10, R16, 0x9910, RZ ;  /* 0x00009910100a7816 */ /* 0x002fe200000000ff */
[----:B0-----:R0:W-:Y:S03]  /*b330*/  @!P2 SYNCS.ARRIVE.TRANS64 RZ, [R19+URZ], R11 ;  /* 0x0000000b13ffa9a7 */ /* 0x0011e6000800003f */
[----:B------:R-:W-:-:S13]  /*b340*/  ISETP.NE.AND P1, PT, R10, 0x2, PT ;  /* 0x000000020a00780c */ /* 0x000fda0003f25270 */
[----:B0-----:R-:W-:Y:S05]  /*b350*/  @P1 BRA `(.L_x_239) ;  /* 0x0000000000041947 */ /* 0x001fea0003800000 */
[----:B------:R-:W-:Y:S01]  /*b360*/  BPT.TRAP 0x1 ;  /* 0x000000040000795c */ /* 0x000fe20000300000 */
.L_x_239:
[----:B------:R-:W-:Y:S05]  /*b370*/  @P0 BRA `(.L_x_240) ;  /* 0x0000000000040947 */ /* 0x000fea0003800000 */
[----:B------:R-:W-:Y:S01]  /*b380*/  BPT.TRAP 0x1 ;  /* 0x000000040000795c */ /* 0x000fe20000300000 */
.L_x_240:
[--C-:B------:R-:W-:Y:S01]  /*b390*/  IMAD R10, R9, 0x4000, R18.reuse ;  /* 0x00004000090a7824 */ /* 0x100fe200078e0212 */
[----:B------:R-:W-:Y:S01]  /*b3a0*/  R2UR UR9, R19 ;  /* 0x00000000130972ca */ /* 0x000fe200000e0000 */
[----:B------:R-:W-:Y:S01]  /*b3b0*/  IMAD R18, R9, 0x1800, R18 ;  /* 0x0000180009127824 */ /* 0x000fe200078e0212 */
[----:B------:R-:W-:Y:S01]  /*b3c0*/  UIADD3 UR4, UP0, UR22, 0xf0, URZ ;  /* 0x000000f016047890 */ /* 0x000fe2000ff1e03f */
[----:B------:R-:W-:Y:S01]  /*b3d0*/  VIADD R7, R7, 0xffffffff ;  /* 0xffffffff07077836 */ /* 0x000fe20000000000 */
[----:B------:R-:W-:Y:S01]  /*b3e0*/  R2UR UR5, R10 ;  /* 0x000000000a0572ca */ /* 0x000fe200000e0000 */
[----:B------:R-:W-:Y:S01]  /*b3f0*/  UIADD3 UR24, UP1, UR22, 0x1f0, URZ ;  /* 0x000001f016187890 */ /* 0x000fe2000ff3e03f */
[----:B------:R-:W-:Y:S01]  /*b400*/  R2UR UR8, R18 ;  /* 0x00000000120872ca */ /* 0x000fe200000e0000 */
[----:B------:R-:W-:Y:S01]  /*b410*/  VIADD R9, R9, 0x1 ;  /* 0x0000000109097836 */ /* 0x000fe20000000000 */
[----:B------:R-:W-:Y:S01]  /*b420*/  R2UR UR11, R17 ;  /* 0x00000000110b72ca */ /* 0x000fe200000e0000 */
[----:B------:R-:W-:Y:S01]  /*b430*/  UIADD3.X UR25, URZ, UR23, URZ, UP1, !UPT ;  /* 0x000000173f197290 */ /* 0x000fe20008ffe43f */
[----:B------:R-:W-:Y:S01]  /*b440*/  R2UR UR10, R20 ;  /* 0x00000000140a72ca */ /* 0x000fe200000e0000 */
[----:B------:R-:W-:Y:S01]  /*b450*/  UMOV UR6, 0x0 ;  /* 0x0000000000067882 */ /* 0x000fe20000000000 */
[----:B------:R-:W-:Y:S01]  /*b460*/  R2UR UR12, R6 ;  /* 0x00000000060c72ca */ /* 0x000fe200000e0000 */
[----:B------:R-:W-:Y:S01]  /*b470*/  UMOV UR7, 0x10000000 ;  /* 0x1000000000077882 */ /* 0x000fe20000000000 */
[----:B------:R-:W-:Y:S01]  /*b480*/  R2UR UR19, R14 ;  /* 0x000000000e1372ca */ /* 0x000fe200000e0000 */
[----:B------:R-:W-:Y:S01]  /*b490*/  VIADD R20, R20, 0x40 ;  /* 0x0000004014147836 */ /* 0x000fe20000000000 */
[----:B------:R-:W-:Y:S01]  /*b4a0*/  ISETP.GT.AND P4, PT, R7, 0x1, PT ;  /* 0x000000010700780c */ /* 0x000fe20003f84270 */
[----:B------:R-:W-:Y:S01]  /*b4b0*/  UIADD3 UR14, UR5, 0x180, URZ ;  /* 0x00000180050e7890 */ /* 0x000fe2000fffe03f */
[----:B------:R-:W-:Y:S01]  /*b4c0*/  ISETP.NE.AND P1, PT, R9, 0xa, PT ;  /* 0x0000000a0900780c */ /* 0x000fe20003f25270 */
[----:B------:R-:W-:-:S02]  /*b4d0*/  UIADD3.X UR5, URZ, UR23, URZ, UP0, !UPT ;  /* 0x000000173f057290 */ /* 0x000fc400087fe43f */
[----:B------:R-:W-:Y:S01]  /*b4e0*/  UIADD3 UR15, UR8, 0x28180, URZ ;  /* 0x00028180080f7890 */ /* 0x000fe2000fffe03f */
[----:B------:R-:W-:Y:S02]  /*b4f0*/  SEL R11, RZ, 0x1, P1 ;  /* 0x00000001ff0b7807 */ /* 0x000fe40000800000 */
[----:B------:R-:W-:Y:S01]  /*b500*/  UMOV UR8, UR14 ;  /* 0x0000000e00087c82 */ /* 0x000fe20008000000 */
[----:B------:R-:W-:Y:S02]  /*b510*/  SEL R9, R9, RZ, P1 ;  /* 0x000000ff09097207 */ /* 0x000fe40000800000 */
[----:B------:R-:W-:Y:S01]  /*b520*/  LOP3.LUT R8, R8, R11, RZ, 0x3c, !PT ;  /* 0x0000000b08087212 */ /* 0x000fe200078e3cff */
[----:B------:R0:W-:Y:S02]  /*b530*/  UTMALDG.3D [UR8], [UR4], desc[UR6] ;  /* 0x00000608040075b4 */ /* 0x0001e40008011000 */
[----:B0-----:R-:W-:Y:S01]  /*b540*/  UMOV UR8, UR15 ;  /* 0x0000000f00087c82 */ /* 0x001fe20008000000 */
[----:B------:R-:W-:-:S02]  /*b550*/  UMOV UR11, UR19 ;  /* 0x00000013000b7c82 */ /* 0x000fc40008000000 */
[----:B------:R0:W-:Y:S02]  /*b560*/  UTMALDG.3D [UR8], [UR24], desc[UR6] ;  /* 0x00000608180075b4 */ /* 0x0001e40008011000 */
[----:B0-----:R-:W-:Y:S05]  /*b570*/  @P4 BRA `(.L_x_241) ;  /* 0xfffffffc00484947 */ /* 0x001fea000383ffff */
.L_x_237:
[----:B------:R-:W-:Y:S05]  /*b580*/  BSYNC B1 ;  /* 0x0000000000017941 */ /* 0x000fea0003800000 */
.L_x_236:
[----:B------:R-:W-:Y:S01]  /*b590*/  LOP3.LUT P4, RZ, R15, 0xff, RZ, 0xc0, !PT ;  /* 0x000000ff0fff7812 */ /* 0x000fe2000788c0ff */
[----:B------:R-:W-:Y:S01]  /*b5a0*/  IMAD.IADD R13, R12, 0x1, R13 ;  /* 0x000000010c0d7824 */ /* 0x000fe200078e020d */
[----:B------:R-:W-:Y:S01]  /*b5b0*/  IADD3 R2, P5, R2, UR20, RZ ;  /* 0x0000001402027c10 */ /* 0x000fe2000ffbe0ff */
[----:B------:R-:W-:Y:S01]  /*b5c0*/  ULDC.64 UR4, c[0x0][0x650] ;  /* 0x0001940000047ab9 */ /* 0x000fe20000000a00 */
[----:B------:R-:W-:Y:S01]  /*b5d0*/  BSSY B1, `(.L_x_242) ;  /* 0x000006a000017945 */ /* 0x000fe20003800000 */
[----:B------:R-:W-:Y:S01]  /*b5e0*/  IMAD.MOV.U32 R11, RZ, RZ, -0x1 ;  /* 0xffffffffff0b7424 */ /* 0x000fe200078e00ff */
[----:B------:R-:W-:Y:S01]  /*b5f0*/  ISETP.GT.U32.AND P1, PT, R13, 0x9, PT ;  /* 0x000000090d00780c */ /* 0x000fe20003f24070 */
[----:B------:R-:W-:Y:S01]  /*b600*/  IMAD.MOV.U32 R14, RZ, RZ, -0x1 ;  /* 0xffffffffff0e7424 */ /* 0x000fe200078e00ff */
[----:B------:R-:W-:Y:S02]  /*b610*/  IADD3.X R3, R3, UR13, RZ, P5, !PT ;  /* 0x0000000d03037c10 */ /* 0x000fe4000affe4ff */
[----:B------:R-:W-:-:S02]  /*b620*/  ISETP.LT.U32.AND P1, PT, R12, 0xa, P1 ;  /* 0x0000000a0c00780c */ /* 0x000fc40000f21070 */
[----:B------:R-:W-:Y:S01]  /*b630*/  PRMT R15, RZ, 0x7610, R15 ;  /* 0x00007610ff0f7816 */ /* 0x000fe2000000000f */
[----:B------:R-:W0:Y:S01]  /*b640*/  @P4 S2R R7, SR_CgaCtaId ;  /* 0x0000000000074919 */ /* 0x000e220000008800 */
[----:B------:R-:W-:-:S04]  /*b650*/  @P4 MOV R6, 0x400 ;  /* 0x0000040000064802 */ /* 0x000fc80000000f00 */
[----:B0-----:R-:W-:Y:S01]  /*b660*/  @P4 LEA R8, R7, R6, 0x18 ;  /* 0x0000000607084211 */ /* 0x001fe200078ec0ff */
[----:B------:R-:W-:Y:S01]  /*b670*/  IMAD.WIDE.U32 R6, R13, -0x33333333, RZ ;  /* 0xcccccccd0d067825 */ /* 0x000fe200078e00ff */
[----:B------:R-:W-:Y:S02]  /*b680*/  SEL R6, RZ, 0x1, !P1 ;  /* 0x00000001ff067807 */ /* 0x000fe40004800000 */
[----:B------:R-:W-:Y:S01]  /*b690*/  ISETP.GE.U32.AND P1, PT, R2, UR4, PT ;  /* 0x0000000402007c0c */ /* 0x000fe2000bf26070 */
[----:B------:R0:W-:Y:S01]  /*b6a0*/  @P4 SYNCS.ARRIVE.TRANS64.A1T0 RZ, [R8+URZ+0xb8], RZ ;  /* 0x0000b8ff08ff49a7 */ /* 0x0001e2000810003f */
[----:B------:R-:W-:Y:S02]  /*b6b0*/  ISETP.GE.U32.AND P4, PT, R12, 0xa, PT ;  /* 0x0000000a0c00780c */ /* 0x000fe40003f86070 */
[----:B------:R-:W-:Y:S02]  /*b6c0*/  ISETP.GE.U32.AND.EX P1, PT, R3, UR5, PT, P1 ;  /* 0x0000000503007c0c */ /* 0x000fe4000bf26110 */
[----:B------:R-:W-:Y:S01]  /*b6d0*/  LOP3.LUT R5, R5, R6, RZ, 0x3c, !PT ;  /* 0x0000000605057212 */ /* 0x000fe200078e3cff */
[----:B------:R-:W-:Y:S01]  /*b6e0*/  IMAD.MOV.U32 R6, RZ, RZ, -0x1 ;  /* 0xffffffffff067424 */ /* 0x000fe200078e00ff */
[----:B0-----:R-:W-:-:S02]  /*b6f0*/  SHF.R.U32.HI R8, RZ, 0x3, R7 ;  /* 0x00000003ff087819 */ /* 0x001fc40000011607 */
[----:B------:R-:W-:-:S03]  /*b700*/  PRMT R7, RZ, 0x7610, R7 ;  /* 0x00007610ff077816 */ /* 0x000fc60000000007 */
[----:B------:R-:W-:Y:S02]  /*b710*/  IMAD R13, R8, -0xa, R13 ;  /* 0xfffffff6080d7824 */ /* 0x000fe400078e020d */
[----:B------:R-:W-:Y:S02]  /*b720*/  @P4 LOP3.LUT R5, R5, 0x1, R8, 0x78, !PT ;  /* 0x0000000105054812 */ /* 0x000fe400078e7808 */
[----:B------:R-:W-:Y:S05]  /*b730*/  @P1 BRA `(.L_x_243) ;  /* 0x00000004004c1947 */ /* 0x000fea0003800000 */
[----:B------:R-:W-:Y:S01]  /*b740*/  ULDC.64 UR4, c[0x0][0x628] ;  /* 0x00018a0000047ab9 */ /* 0x000fe20000000a00 */
[----:B------:R-:W0:Y:S01]  /*b750*/  S2R R17, SR_CTAID.X ;  /* 0x0000000000117919 */ /* 0x000e220000002500 */
[----:B------:R-:W-:Y:S01]  /*b760*/  ISETP.NE.U32.AND P1, PT, RZ, UR4, PT ;  /* 0x00000004ff007c0c */ /* 0x000fe2000bf25070 */
[----:B------:R-:W-:Y:S01]  /*b770*/  ULDC UR7, c[0x0][0x630] ;  /* 0x00018c0000077ab9 */ /* 0x000fe20000000800 */
[----:B------:R-:W-:Y:S01]  /*b780*/  IMAD.MOV.U32 R6, RZ, RZ, R2 ;  /* 0x000000ffff067224 */ /* 0x000fe200078e0002 */
[----:B------:R-:W1:Y:S01]  /*b790*/  S2R R14, SR_CTAID.Y ;  /* 0x00000000000e7919 */ /* 0x000e620000002600 */
[----:B------:R-:W-:Y:S01]  /*b7a0*/  ISETP.NE.AND.EX P1, PT, RZ, UR5, PT, P1 ;  /* 0x00000005ff007c0c */ /* 0x000fe2000bf25310 */
[----:B------:R-:W-:-:S12]  /*b7b0*/  IMAD.MOV.U32 R7, RZ, RZ, R3 ;  /* 0x000000ffff077224 */ /* 0x000fd800078e0003 */
[----:B------:R-:W-:Y:S05]  /*b7c0*/  @!P1 BRA `(.L_x_244) ;  /* 0x0000000000289947 */ /* 0x000fea0003800000 */
[----:B------:R-:W-:Y:S02]  /*b7d0*/  ULDC UR6, c[0x0][0x634] ;  /* 0x00018d0000067ab9 */ /* 0x000fe40000000800 */
[----:B------:R-:W-:-:S05]  /*b7e0*/  IADD3 R11, P1, R2, UR6, RZ ;  /* 0x00000006020b7c10 */ /* 0x000fca000ff3e0ff */
[----:B------:R-:W-:-:S04]  /*b7f0*/  IMAD.X R19, RZ, RZ, R3, P1 ;  /* 0x000000ffff137224 */ /* 0x000fc800008e0603 */
[----:B------:R-:W-:-:S04]  /*b800*/  IMAD.WIDE.U32 R8, R19, UR4, RZ ;  /* 0x0000000413087c25 */ /* 0x000fc8000f8e00ff */
[----:B------:R-:W-:-:S04]  /*b810*/  IMAD.WIDE.U32 R8, P1, R11, UR5, R8 ;  /* 0x000000050b087c25 */ /* 0x000fc8000f820008 */
[----:B------:R-:W-:-:S04]  /*b820*/  IMAD.WIDE.U32 R10, R11, UR4, RZ ;  /* 0x000000040b0a7c25 */ /* 0x000fc8000f8e00ff */
[----:B------:R-:W-:Y:S01]  /*b830*/  IMAD.X R7, RZ, RZ, RZ, P1 ;  /* 0x000000ffff077224 */ /* 0x000fe200008e06ff */
[----:B------:R-:W-:Y:S01]  /*b840*/  IADD3 RZ, P1, R11, R8, RZ ;  /* 0x000000080bff7210 */ /* 0x000fe20007f3e0ff */
[----:B------:R-:W-:-:S04]  /*b850*/  IMAD.MOV.U32 R6, RZ, RZ, R9 ;  /* 0x000000ffff067224 */ /* 0x000fc800078e0009 */
[----:B------:R-:W-:-:S08]  /*b860*/  IMAD.WIDE.U32.X R6, R19, UR5, R6, P1 ;  /* 0x0000000513067c25 */ /* 0x000fd000088e0406 */
.L_x_244:
[--C-:B------:R-:W-:Y:S01]  /*b870*/  SHF.R.U64 R10, R6, UR7, R7.reuse ;  /* 0x00000007060a7c19 */ /* 0x100fe20008001207 */
[----:B------:R-:W-:Y:S01]  /*b880*/  ULDC.64 UR4, c[0x0][0x620] ;  /* 0x0001880000047ab9 */ /* 0x000fe20000000a00 */
[----:B------:R-:W-:Y:S01]  /*b890*/  SHF.R.U32.HI R6, RZ, UR7, R7 ;  /* 0x00000007ff067c19 */ /* 0x000fe20008011607 */
[----:B------:R-:W2:Y:S01]  /*b8a0*/  LDC R22, c[0x0][0x144] ;  /* 0x00005100ff167b82 */ /* 0x000ea20000000800 */
[----:B------:R-:W-:Y:S01]  /*b8b0*/  IADD3 R9, P1, RZ, -R10, RZ ;  /* 0x8000000aff097210 */ /* 0x000fe20007f3e0ff */
[----:B------:R-:W-:Y:S01]  /*b8c0*/  ULDC.64 UR8, c[0x0][0x640] ;  /* 0x0001900000087ab9 */ /* 0x000fe20000000a00 */
[----:B0-----:R-:W-:Y:S01]  /*b8d0*/  I2FP.F32.U32 R11, R17 ;  /* 0x00000011000b7245 */ /* 0x001fe20000201000 */
[----:B------:R-:W-:Y:S02]  /*b8e0*/  ULDC UR6, c[0x0][0x608] ;  /* 0x0001820000067ab9 */ /* 0x000fe40000000800 */
[----:B------:R-:W-:Y:S01]  /*b8f0*/  IMAD.X R6, RZ, RZ, ~R6, P1 ;  /* 0x000000ffff067224 */ /* 0x000fe200008e0e06 */
[----:B------:R-:W-:Y:S01]  /*b900*/  ISETP.NE.U32.AND P1, PT, RZ, UR8, PT ;  /* 0x00000008ff007c0c */ /* 0x000fe2000bf25070 */
[----:B------:R-:W0:Y:S02]  /*b910*/  LDC R19, c[0x0][0x148] ;  /* 0x00005200ff137b82 */ /* 0x000e240000000800 */
[----:B------:R-:W-:Y:S01]  /*b920*/  IMAD R8, R6, UR4, RZ ;  /* 0x0000000406087c24 */ /* 0x000fe2000f8e02ff */
[----:B------:R-:W-:Y:S01]  /*b930*/  ISETP.NE.AND.EX P1, PT, RZ, UR9, PT, P1 ;  /* 0x00000009ff007c0c */ /* 0x000fe2000bf25310 */
[----:B------:R-:W-:Y:S01]  /*b940*/  IMAD.WIDE.U32 R6, R9, UR4, R2 ;  /* 0x0000000409067c25 */ /* 0x000fe2000f8e0002 */
[----:B------:R-:W-:-:S03]  /*b950*/  ULDC UR4, c[0x0][0x150] ;  /* 0x0000540000047ab9 */ /* 0x000fc60000000800 */
[----:B------:R-:W-:Y:S02]  /*b960*/  IMAD R9, R9, UR5, R8 ;  /* 0x0000000509097c24 */ /* 0x000fe4000f8e0208 */
[----:B------:R-:W-:Y:S01]  /*b970*/  FMUL R8, R11, UR4 ;  /* 0x000000040b087c20 */ /* 0x000fe20008400000 */
[----:B------:R-:W-:Y:S01]  /*b980*/  ULDC UR4, c[0x0][0x618] ;  /* 0x0001860000047ab9 */ /* 0x000fe20000000800 */
[----:B------:R-:W-:Y:S01]  /*b990*/  ULDC UR5, c[0x0][0x154] ;  /* 0x0000550000057ab9 */ /* 0x000fe20000000800 */
[----:B------:R-:W-:-:S03]  /*b9a0*/  IMAD.IADD R7, R7, 0x1, R9 ;  /* 0x0000000107077824 */ /* 0x000fc600078e0209 */
[----:B------:R-:W3:Y:S02]  /*b9b0*/  F2I.U32.TRUNC.NTZ R8, R8 ;  /* 0x0000000800087305 */ /* 0x000ee4000020f000 */
[----:B------:R-:W-:Y:S02]  /*b9c0*/  SHF.R.U64 R11, R6, UR4, R7 ;  /* 0x00000004060b7c19 */ /* 0x000fe40008001207 */
[----:B-1----:R-:W-:-:S05]  /*b9d0*/  I2FP.F32.U32 R6, R14 ;  /* 0x0000000e00067245 */ /* 0x002fca0000201000 */
[----:B------:R-:W-:Y:S01]  /*b9e0*/  FMUL R21, R6, UR5 ;  /* 0x0000000506157c20 */ /* 0x000fe20008400000 */
[----:B------:R-:W-:Y:S01]  /*b9f0*/  SHF.R.U32.HI R6, RZ, UR4, R7 ;  /* 0x00000004ff067c19 */ /* 0x000fe20008011607 */
[----:B------:R-:W-:-:S03]  /*ba00*/  ULDC UR4, c[0x0][0x658] ;  /* 0x0001960000047ab9 */ /* 0x000fc60000000800 */
[--C-:B------:R-:W-:Y:S01]  /*ba10*/  SHF.R.U64 R20, R11, UR6, R6.reuse ;  /* 0x000000060b147c19 */ /* 0x100fe20008001206 */
[----:B------:R-:W1:Y:S01]  /*ba20*/  F2I.U32.TRUNC.NTZ R21, R21 ;  /* 0x0000001500157305 */ /* 0x000e62000020f000 */
[----:B------:R-:W-:Y:S01]  /*ba30*/  SHF.R.U32.HI R7, RZ, UR6, R6 ;  /* 0x00000006ff077c19 */ /* 0x000fe20008011606 */
[----:B---3--:R-:W-:-:S03]  /*ba40*/  IMAD.MOV R8, RZ, RZ, -R8 ;  /* 0x000000ffff087224 */ /* 0x008fc600078e0a08 */
[----:B------:R-:W-:Y:S01]  /*ba50*/  SHF.R.U64 R18, R20, UR4, R7 ;  /* 0x0000000414127c19 */ /* 0x000fe20008001207 */
[----:B--2---:R-:W-:Y:S01]  /*ba60*/  IMAD R17, R22, R8, R17 ;  /* 0x0000000816117224 */ /* 0x004fe200078e0211 */
[----:B------:R-:W-:-:S03]  /*ba70*/  SHF.R.U32.HI R23, RZ, UR4, R7 ;  /* 0x00000004ff177c19 */ /* 0x000fc60008011607 */
[----:B------:R-:W-:Y:S02]  /*ba80*/  IMAD.MOV.U32 R6, RZ, RZ, R18 ;  /* 0x000000ffff067224 */ /* 0x000fe400078e0012 */
[----:B------:R-:W-:Y:S01]  /*ba90*/  IMAD.MOV.U32 R7, RZ, RZ, R23 ;  /* 0x000000ffff077224 */ /* 0x000fe200078e0017 */
[----:B-1----:R-:W-:Y:S06]  /*baa0*/  @!P1 BRA `(.L_x_245) ;  /* 0x0000000000289947 */ /* 0x002fec0003800000 */
[----:B------:R-:W-:Y:S02]  /*bab0*/  ULDC UR4, c[0x0][0x64c] ;  /* 0x0001930000047ab9 */ /* 0x000fe40000000800 */
[----:B------:R-:W-:-:S05]  /*bac0*/  IADD3 R7, P1, R18, UR4, RZ ;  /* 0x0000000412077c10 */ /* 0x000fca000ff3e0ff */
[----:B------:R-:W-:-:S04]  /*bad0*/  IMAD.X R23, RZ, RZ, R23, P1 ;  /* 0x000000ffff177224 */ /* 0x000fc800008e0617 */
[----:B------:R-:W-:-:S04]  /*bae0*/  IMAD.WIDE.U32 R8, R23, UR8, RZ ;  /* 0x0000000817087c25 */ /* 0x000fc8000f8e00ff */
[----:B------:R-:W-:-:S04]  /*baf0*/  IMAD.WIDE.U32 R8, P1, R7, UR9, R8 ;  /* 0x0000000907087c25 */ /* 0x000fc8000f820008 */
[----:B------:R-:W-:-:S04]  /*bb00*/  IMAD.WIDE.U32 R6, R7, UR8, RZ ;  /* 0x0000000807067c25 */ /* 0x000fc8000f8e00ff */
[----:B------:R-:W-:Y:S01]  /*bb10*/  IMAD.MOV.U32 R6, RZ, RZ, R9 ;  /* 0x000000ffff067224 */ /* 0x000fe200078e0009 */
[----:B------:R-:W-:Y:S01]  /*bb20*/  IADD3 RZ, P4, R7, R8, RZ ;  /* 0x0000000807ff7210 */ /* 0x000fe20007f9e0ff */
[----:B------:R-:W-:-:S04]  /*bb30*/  IMAD.X R7, RZ, RZ, RZ, P1 ;  /* 0x000000ffff077224 */ /* 0x000fc800008e06ff */
[----:B------:R-:W-:-:S08]  /*bb40*/  IMAD.WIDE.U32.X R6, R23, UR9, R6, P4 ;  /* 0x0000000917067c25 */ /* 0x000fd0000a0e0406 */
.L_x_245:
[----:B------:R-:W-:Y:S01]  /*bb50*/  ULDC UR4, c[0x0][0x648] ;  /* 0x0001920000047ab9 */ /* 0x000fe20000000800 */
[----:B------:R-:W-:Y:S01]  /*bb60*/  LOP3.LUT R20, R20, UR17, RZ, 0xc0, !PT ;  /* 0x0000001114147c12 */ /* 0x000fe2000f8ec0ff */
[----:B------:R-:W-:Y:S01]  /*bb70*/  IMAD.MOV R21, RZ, RZ, -R21 ;  /* 0x000000ffff157224 */ /* 0x000fe200078e0a15 */
[----:B------:R-:W-:Y:S01]  /*bb80*/  SHF.R.U64 R7, R6, UR4, R7 ;  /* 0x0000000406077c19 */ /* 0x000fe20008001207 */
[----:B------:R-:W-:Y:S01]  /*bb90*/  ULDC UR4, c[0x0][0x638] ;  /* 0x00018e0000047ab9 */ /* 0x000fe20000000800 */
[----:B------:R-:W-:Y:S01]  /*bba0*/  LOP3.LUT R11, R11, UR16, RZ, 0xc0, !PT ;  /* 0x000000100b0b7c12 */ /* 0x000fe2000f8ec0ff */
[----:B0-----:R-:W-:Y:S01]  /*bbb0*/  @P3 IMAD R17, R19, R21, R14 ;  /* 0x0000001513113224 */ /* 0x001fe200078e020e */
[----:B------:R-:W-:Y:S01]  /*bbc0*/  ULDC UR5, c[0x0][0x610] ;  /* 0x0001840000057ab9 */ /* 0x000fe20000000800 */
[----:B------:R-:W-:Y:S02]  /*bbd0*/  IMAD.MOV R9, RZ, RZ, -R7 ;  /* 0x000000ffff097224 */ /* 0x000fe400078e0a07 */
[----:B------:R-:W-:-:S02]  /*bbe0*/  IMAD R20, R7, UR18, R20 ;  /* 0x0000001207147c24 */ /* 0x000fc4000f8e0214 */
[----:B------:R-:W-:Y:S01]  /*bbf0*/  IMAD R18, R9, UR4, R18 ;  /* 0x0000000409127c24 */ /* 0x000fe2000f8e0212 */
[----:B------:R-:W-:Y:S01]  /*bc00*/  ULDC UR4, c[0x0][0x600] ;  /* 0x0001800000047ab9 */ /* 0x000fe20000000800 */
[----:B------:R-:W-:Y:S02]  /*bc10*/  IMAD R17, R20, UR5, R17 ;  /* 0x0000000514117c24 */ /* 0x000fe4000f8e0211 */
[----:B------:R-:W-:Y:S02]  /*bc20*/  IMAD R18, R18, UR4, R11 ;  /* 0x0000000412127c24 */ /* 0x000fe4000f8e020b */
[----:B------:R-:W-:Y:S02]  /*bc30*/  IMAD.MOV.U32 R7, RZ, RZ, 0x1 ;  /* 0x00000001ff077424 */ /* 0x000fe400078e00ff */
[----:B------:R-:W-:Y:S01]  /*bc40*/  IMAD.MOV.U32 R6, RZ, RZ, R10 ;  /* 0x000000ffff067224 */ /* 0x000fe200078e000a */
[----:B------:R-:W-:Y:S02]  /*bc50*/  SEL R14, R18, R17, !P3 ;  /* 0x00000011120e7207 */ /* 0x000fe40005800000 */
[----:B------:R-:W-:-:S07]  /*bc60*/  SEL R11, R17, R18, !P3 ;  /* 0x00000012110b7207 */ /* 0x000fce0005800000 */
.L_x_243:
[----:B------:R-:W-:Y:S05]  /*bc70*/  BSYNC B1 ;  /* 0x0000000000017941 */ /* 0x000fea0003800000 */
.L_x_242:
[----:B------:R-:W-:-:S13]  /*bc80*/  LOP3.LUT P1, RZ, R7, 0xff, RZ, 0xc0, !PT ;  /* 0x000000ff07ff7812 */ /* 0x000fda000782c0ff */
[----:B------:R-:W-:Y:S05]  /*bc90*/  @P1 BRA `(.L_x_246) ;  /* 0xfffffff4004c1947 */ /* 0x000fea000383ffff */
[----:B------:R-:W-:Y:S05]  /*bca0*/  BSYNC B0 ;  /* 0x0000000000007941 */ /* 0x000fea0003800000 */
.L_x_234:
[----:B------:R-:W-:-:S03]  /*bcb0*/  UMOV UR4, 0xffffffff ;  /* 0xffffffff00047882 */ /* 0x000fc60000000000 */
[----:B------:R-:W-:Y:S05]  /*bcc0*/  BRA.DIV UR4, `(.L_x_247) ;  /* 0x0000000604f47947 */ /* 0x000fea000b800000 */
[----:B------:R-:W-:-:S13]  /*bcd0*/  ELECT P0, URZ, PT ;  /* 0x00000000003f782f */ /* 0x000fda0003800000 */
.L_x_267:
[----:B------:R-:W-:Y:S04]  /*bce0*/  BSSY B0, `(.L_x_248) ;  /* 0x0000061000007945 */ /* 0x000fe80003800000 */
[----:B------:R-:W-:Y:S05]  /*bcf0*/  @!P0 BRA `(.L_x_249) ;  /* 0x00000004007c8947 */ /* 0x000fea0003800000 */
[----:B------:R-:W-:-:S04]  /*bd00*/  LOP3.LUT R4, R4, 0x2, RZ, 0xfc, !PT ;  /* 0x0000000204047812 */ /* 0x000fc800078efcff */
[----:B------:R-:W-:-:S13]  /*bd10*/  ISETP.NE.AND P0, PT, R4, 0x3, PT ;  /* 0x000000030400780c */ /* 0x000fda0003f05270 */
[----:B------:R-:W-:Y:S05]  /*bd20*/  @!P0 BRA `(.L_x_250) ;  /* 0x0000000000048947 */ /* 0x000fea0003800000 */
[----:B------:R-:W-:Y:S01]  /*bd30*/  BPT.TRAP 0x1 ;  /* 0x000000040000795c */ /* 0x000fe20000300000 */
.L_x_250:
[----:B------:R-:W0:Y:S01]  /*bd40*/  S2R R3, SR_CgaCtaId ;  /* 0x0000000000037919 */ /* 0x000e220000008800 */
[----:B------:R-:W-:-:S04]  /*bd50*/  MOV R0, 0x400 ;  /* 0x0000040000007802 */ /* 0x000fc80000000f00 */
[----:B0-----:R-:W-:Y:S02]  /*bd60*/  LEA R0, R3, R0, 0x18 ;  /* 0x0000000003007211 */ /* 0x001fe400078ec0ff */
[----:B------:R-:W-:-:S03]  /*bd70*/  SHF.L.U32 R3, R5, 0x1f, RZ ;  /* 0x0000001f05037819 */ /* 0x000fc600000006ff */
[----:B------:R-:W-:-:S04]  /*bd80*/  VIADD R0, R0, 0x50 ;  /* 0x0000005000007836 */ /* 0x000fc80000000000 */
[C---:B------:R-:W-:Y:S02]  /*bd90*/  IMAD R6, R13.reuse, 0x8, R0 ;  /* 0x000000080d067824 */ /* 0x040fe400078e0200 */
[----:B------:R-:W-:Y:S02]  /*bda0*/  VIADD R13, R13, 0x1 ;  /* 0x000000010d0d7836 */ /* 0x000fe40000000000 */
[----:B------:R-:W0:Y:S03]  /*bdb0*/  SYNCS.PHASECHK.TRANS64.TRYWAIT P0, [R6+URZ], R3 ;  /* 0x00000003060075a7 */ /* 0x000e26000800017f */
[----:B------:R-:W-:-:S04]  /*bdc0*/  ISETP.NE.AND P1, PT, R13, 0xa, PT ;  /* 0x0000000a0d00780c */ /* 0x000fc80003f25270 */
[----:B------:R-:W-:Y:S02]  /*bdd0*/  SEL R2, RZ, 0x1, P1 ;  /* 0x00000001ff027807 */ /* 0x000fe40000800000 */
[----:B------:R-:W-:Y:S02]  /*bde0*/  SEL R13, R13, RZ, P1 ;  /* 0x000000ff0d0d7207 */ /* 0x000fe40000800000 */
[----:B------:R-:W-:-:S03]  /*bdf0*/  LOP3.LUT R8, R5, R2, RZ, 0x3c, !PT ;  /* 0x0000000205087212 */ /* 0x000fc600078e3cff */
[----:B------:R-:W-:Y:S01]  /*be00*/  IMAD R7, R13, 0x8, R0 ;  /* 0x000000080d077824 */ /* 0x000fe200078e0200 */
[----:B------:R-:W-:Y:S01]  /*be10*/  SHF.L.U32 R4, R8, 0x1f, RZ ;  /* 0x0000001f08047819 */ /* 0x000fe200000006ff */
[----:B0-----:R-:W-:Y:S06]  /*be20*/  @!P0 BRA `(.L_x_251) ;  /* 0x0000000400c08947 */ /* 0x001fec0003800000 */
.L_x_268:
[----:B------:R-:W1:Y:S01]  /*be30*/  SYNCS.PHASECHK.TRANS64.TRYWAIT P0, [R7+URZ], R4 ;  /* 0x00000004070075a7 */ /* 0x000e62000800017f */
[----:B------:R-:W-:-:S05]  /*be40*/  VIADD R2, R13, 0x1 ;  /* 0x000000010d027836 */ /* 0x000fca0000000000 */
[----:B------:R-:W-:-:S04]  /*be50*/  ISETP.NE.AND P1, PT, R2, 0xa, PT ;  /* 0x0000000a0200780c */ /* 0x000fc80003f25270 */
[----:B0-----:R-:W-:Y:S02]  /*be60*/  SEL R3, RZ, 0x1, P1 ;  /* 0x00000001ff037807 */ /* 0x001fe40000800000 */
[----:B------:R-:W-:Y:S02]  /*be70*/  SEL R9, R2, RZ, P1 ;  /* 0x000000ff02097207 */ /* 0x000fe40000800000 */
[----:B------:R-:W-:-:S03]  /*be80*/  LOP3.LUT R8, R8, R3, RZ, 0x3c, !PT ;  /* 0x0000000308087212 */ /* 0x000fc600078e3cff */
[----:B------:R-:W-:Y:S01]  /*be90*/  IMAD R6, R9, 0x8, R0 ;  /* 0x0000000809067824 */ /* 0x000fe200078e0200 */
[----:B------:R-:W-:Y:S01]  /*bea0*/  SHF.L.U32 R5, R8, 0x1f, RZ ;  /* 0x0000001f08057819 */ /* 0x000fe200000006ff */
[----:B-1----:R-:W-:Y:S06]  /*beb0*/  @!P0 BRA `(.L_x_252) ;  /* 0x0000000400b08947 */ /* 0x002fec0003800000 */
.L_x_269:
[----:B------:R-:W1:Y:S01]  /*bec0*/  SYNCS.PHASECHK.TRANS64.TRYWAIT P0, [R6+URZ], R5 ;  /* 0x00000005060075a7 */ /* 0x000e62000800017f */
[----:B------:R-:W-:-:S05]  /*bed0*/  VIADD R2, R9, 0x1 ;  /* 0x0000000109027836 */ /* 0x000fca0000000000 */
[----:B------:R-:W-:-:S04]  /*bee0*/  ISETP.NE.AND P1, PT, R2, 0xa, PT ;  /* 0x0000000a0200780c */ /* 0x000fc80003f25270 */
[----:B------:R-:W-:Y:S02]  /*bef0*/  SEL R3, RZ, 0x1, P1 ;  /* 0x00000001ff037807 */ /* 0x000fe40000800000 */
[----:B0-----:R-:W-:Y:S02]  /*bf00*/  SEL R7, R2, RZ, P1 ;  /* 0x000000ff02077207 */ /* 0x001fe40000800000 */
[----:B------:R-:W-:-:S03]  /*bf10*/  LOP3.LUT R8, R8, R3, RZ, 0x3c, !PT ;  /* 0x0000000308087212 */ /* 0x000fc600078e3cff */
[----:B------:R-:W-:Y:S01]  /*bf20*/  IMAD R9, R7, 0x8, R0 ;  /* 0x0000000807097824 */ /* 0x000fe200078e0200 */
[----:B------:R-:W-:Y:S01]  /*bf30*/  SHF.L.U32 R4, R8, 0x1f, RZ ;  /* 0x0000001f08047819 */ /* 0x000fe200000006ff */
[----:B-1----:R-:W-:Y:S06]  /*bf40*/  @!P0 BRA `(.L_x_253) ;  /* 0x0000000400a08947 */ /* 0x002fec0003800000 */
.L_x_270:
[----:B------:R-:W1:Y:S01]  /*bf50*/  SYNCS.PHASECHK.TRANS64.TRYWAIT P0, [R9+URZ], R4 ;  /* 0x00000004090075a7 */ /* 0x000e62000800017f */
[----:B------:R-:W-:-:S05]  /*bf60*/  VIADD R2, R7, 0x1 ;  /* 0x0000000107027836 */ /* 0x000fca0000000000 */
[----:B------:R-:W-:-:S04]  /*bf70*/  ISETP.NE.AND P1, PT, R2, 0xa, PT ;  /* 0x0000000a0200780c */ /* 0x000fc80003f25270 */
[----:B------:R-:W-:Y:S02]  /*bf80*/  SEL R3, RZ, 0x1, P1 ;  /* 0x00000001ff037807 */ /* 0x000fe40000800000 */
[----:B------:R-:W-:Y:S02]  /*bf90*/  SEL R7, R2, RZ, P1 ;  /* 0x000000ff02077207 */ /* 0x000fe40000800000 */
[----:B------:R-:W-:-:S03]  /*bfa0*/  LOP3.LUT R8, R8, R3, RZ, 0x3c, !PT ;  /* 0x0000000308087212 */ /* 0x000fc600078e3cff */
[----:B0-----:R-:W-:Y:S01]  /*bfb0*/  IMAD R6, R7, 0x8, R0 ;  /* 0x0000000807067824 */ /* 0x001fe200078e0200 */
[----:B------:R-:W-:Y:S01]  /*bfc0*/  SHF.L.U32 R5, R8, 0x1f, RZ ;  /* 0x0000001f08057819 */ /* 0x000fe200000006ff */
[----:B-1----:R-:W-:Y:S06]  /*bfd0*/  @!P0 BRA `(.L_x_254) ;  /* 0x0000000400908947 */ /* 0x002fec0003800000 */
.L_x_271:
        /* <DEDUP_REMOVED lines=9> */
.L_x_272:
        /* <DEDUP_REMOVED lines=9> */
.L_x_273:
        /* <DEDUP_REMOVED lines=9> */
.L_x_274:
        /* <DEDUP_REMOVED lines=9> */
.L_x_275:
[----:B------:R-:W1:Y:S01]  /*c220*/  SYNCS.PHASECHK.TRANS64.TRYWAIT P0, [R6+URZ], R5 ;  /* 0x00000005060075a7 */ /* 0x000e62000800017f */
[----:B------:R-:W-:-:S05]  /*c230*/  VIADD R2, R7, 0x1 ;  /* 0x0000000107027836 */ /* 0x000fca0000000000 */
[----:B------:R-:W-:-:S04]  /*c240*/  ISETP.NE.AND P1, PT, R2, 0xa, PT ;  /* 0x0000000a0200780c */ /* 0x000fc80003f25270 */
[----:B0-----:R-:W-:Y:S02]  /*c250*/  SEL R4, RZ, 0x1, P1 ;  /* 0x00000001ff047807 */ /* 0x001fe40000800000 */
[----:B------:R-:W-:Y:S02]  /*c260*/  SEL R3, R2, RZ, P1 ;  /* 0x000000ff02037207 */ /* 0x000fe40000800000 */
[----:B------:R-:W-:Y:S01]  /*c270*/  LOP3.LUT R4, R11, R4, RZ, 0x3c, !PT ;  /* 0x000000040b047212 */ /* 0x000fe200078e3cff */
[----:B-1----:R-:W-:Y:S06]  /*c280*/  @!P0 BRA `(.L_x_259) ;  /* 0x0000000400488947 */ /* 0x002fec0003800000 */
.L_x_276:
[----:B------:R-:W-:Y:S01]  /*c290*/  IMAD R3, R3, 0x8, R0 ;  /* 0x0000000803037824 */ /* 0x000fe200078e0200 */
[----:B------:R-:W-:-:S07]  /*c2a0*/  SHF.L.U32 R0, R4, 0x1f, RZ ;  /* 0x0000001f04007819 */ /* 0x000fce00000006ff */
.L_x_260:
[----:B-1----:R1:W2:Y:S02]  /*c2b0*/  SYNCS.PHASECHK.TRANS64.TRYWAIT P0, [R3+URZ], R0 ;  /* 0x00000000030075a7 */ /* 0x0022a4000800017f */
[----:B--2---:R-:W-:Y:S05]  /*c2c0*/  @!P0 NANOSLEEP.SYNCS 0x989680 ;  /* 0x009896800000895d */ /* 0x004fea0003900000 */
[----:B------:R-:W2:Y:S02]  /*c2d0*/  @!P0 SYNCS.PHASECHK.TRANS64 P0, [R3+URZ], R0 ;  /* 0x00000000030085a7 */ /* 0x000ea4000800007f */
[----:B--2---:R-:W-:Y:S05]  /*c2e0*/  @!P0 BRA `(.L_x_260) ;  /* 0xfffffffc00f08947 */ /* 0x004fea000383ffff */
.L_x_249:
[----:B------:R-:W-:Y:S05]  /*c2f0*/  BSYNC B0 ;  /* 0x0000000000007941 */ /* 0x000fea0003800000 */
.L_x_248:
[----:B------:R-:W-:Y:S05]  /*c300*/  EXIT ;  /* 0x000000000000794d */ /* 0x000fea0003800000 */
.L_x_18:
[----:B-1----:R-:W-:-:S04]  /*c310*/  IMAD.U32 R9, RZ, RZ, UR6 ;  /* 0x00000006ff097e24 */ /* 0x002fc8000f8e00ff */
[----:B------:R1:W4:Y:S03]  /*c320*/  SYNCS.PHASECHK.TRANS64.TRYWAIT P0, [R9+URZ], R8 ;  /* 0x00000008090075a7 */ /* 0x000326000800017f */
[----:B----4-:R-:W-:Y:S05]  /*c330*/  @!P0 NANOSLEEP.SYNCS 0x989680 ;  /* 0x009896800000895d */ /* 0x010fea0003900000 */
[----:B------:R-:W4:Y:S02]  /*c340*/  @!P0 SYNCS.PHASECHK.TRANS64 P0, [R9+URZ], R8 ;  /* 0x00000008090085a7 */ /* 0x000f24000800007f */
[----:B----4-:R-:W-:Y:S05]  /*c350*/  @!P0 BRA `(.L_x_18) ;  /* 0xfffffffc00ec8947 */ /* 0x010fea000383ffff */
[----:B------:R-:W-:Y:S05]  /*c360*/  BRA `(.L_x_17) ;  /* 0xffffff5400307947 */ /* 0x000fea000383ffff */
.L_x_24:
[----:B-1----:R-:W-:-:S04]  /*c370*/  IMAD.U32 R10, RZ, RZ, UR12 ;  /* 0x0000000cff0a7e24 */ /* 0x002fc8000f8e00ff */
[----:B------:R1:W4:Y:S03]  /*c380*/  SYNCS.PHASECHK.TRANS64.TRYWAIT P0, [R10+URZ], R9 ;  /* 0x000000090a0075a7 */ /* 0x000326000800017f */
[----:B----4-:R-:W-:Y:S05]  /*c390*/  @!P0 NANOSLEEP.SYNCS 0x989680 ;  /* 0x009896800000895d */ /* 0x010fea0003900000 */
[----:B------:R-:W4:Y:S02]  /*c3a0*/  @!P0 SYNCS.PHASECHK.TRANS64 P0, [R10+URZ], R9 ;  /* 0x000000090a0085a7 */ /* 0x000f24000800007f */
[----:B----4-:R-:W-:Y:S05]  /*c3b0*/  @!P0 BRA `(.L_x_24) ;  /* 0xfffffffc00ec8947 */ /* 0x010fea000383ffff */
[----:B------:R-:W-:Y:S05]  /*c3c0*/  BRA `(.L_x_23) ;  /* 0xffffff6000507947 */ /* 0x000fea000383ffff */
.L_x_235:
[----:B------:R-:W-:Y:S01]  /*c3d0*/  BSSY B1, `(.L_x_261) ;  /* 0x0000006000017945 */ /* 0x000fe20003800000 */
[----:B------:R-:W-:-:S07]  /*c3e0*/  IMAD.MOV.U32 R7, RZ, RZ, -0x1 ;  /* 0xffffffffff077424 */ /* 0x000fce00078e00ff */
[----:B------:R-:W-:Y:S05]  /*c3f0*/  WARPSYNC.COLLECTIVE R7, `(.L_x_262) ;  /* 0x00000000070c7348 */ /* 0x000fea0003c00000 */
[----:B------:R-:W-:Y:S02]  /*c400*/  ELECT P1, UR62, PT ;  /* 0x00000000003e782f */ /* 0x000fe40003820000 */
[----:B------:R-:W-:Y:S01]  /*c410*/  MOV R7, UR62 ;  /* 0x0000003e00077c02 */ /* 0x000fe20008000f00 */
[----:B------:R-:W-:Y:S10]  /*c420*/  ENDCOLLECTIVE ;  /* 0x000000000000791b */ /* 0x000ff40003800000 */
.L_x_262:
[----:B------:R-:W-:Y:S05]  /*c430*/  BSYNC B1 ;  /* 0x0000000000017941 */ /* 0x000fea0003800000 */
.L_x_261:
[----:B------:R-:W-:Y:S05]  /*c440*/  BRA `(.L_x_263) ;  /* 0xffffffec006c7947 */ /* 0x000fea000383ffff */
.L_x_238:
[----:B-1----:R1:W2:Y:S02]  /*c450*/  SYNCS.PHASECHK.TRANS64.TRYWAIT P1, [R19+URZ+0x50], R10 ;  /* 0x0000500a130075a7 */ /* 0x0022a4000802017f */
[----:B--2---:R-:W-:Y:S05]  /*c460*/  @!P1 NANOSLEEP.SYNCS 0x989680 ;  /* 0x009896800000995d */ /* 0x004fea0003900000 */
[----:B------:R-:W2:Y:S02]  /*c470*/  @!P1 SYNCS.PHASECHK.TRANS64 P1, [R19+URZ+0x50], R10 ;  /* 0x0000500a130095a7 */ /* 0x000ea4000802007f */
[----:B--2---:R-:W-:Y:S05]  /*c480*/  @!P1 BRA `(.L_x_238) ;  /* 0xfffffffc00f09947 */ /* 0x004fea000383ffff */
[----:B------:R-:W-:Y:S05]  /*c490*/  BRA `(.L_x_264) ;  /* 0xffffffec00a07947 */ /* 0x000fea000383ffff */
.L_x_247:
[----:B------:R-:W-:Y:S01]  /*c4a0*/  BSSY B0, `(.L_x_265) ;  /* 0x0000006000007945 */ /* 0x000fe20003800000 */
[----:B------:R-:W-:-:S07]  /*c4b0*/  IMAD.MOV.U32 R7, RZ, RZ, -0x1 ;  /* 0xffffffffff077424 */ /* 0x000fce00078e00ff */
[----:B------:R-:W-:Y:S05]  /*c4c0*/  WARPSYNC.COLLECTIVE R7, `(.L_x_266) ;  /* 0x00000000070c7348 */ /* 0x000fea0003c00000 */
[----:B------:R-:W-:Y:S02]  /*c4d0*/  ELECT P1, UR62, PT ;  /* 0x00000000003e782f */ /* 0x000fe40003820000 */
[----:B------:R-:W-:Y:S01]  /*c4e0*/  MOV R7, UR62 ;  /* 0x0000003e00077c02 */ /* 0x000fe20008000f00 */
[----:B------:R-:W-:Y:S10]  /*c4f0*/  ENDCOLLECTIVE ;  /* 0x000000000000791b */ /* 0x000ff40003800000 */
.L_x_266:
[----:B------:R-:W-:Y:S05]  /*c500*/  BSYNC B0 ;  /* 0x0000000000007941 */ /* 0x000fea0003800000 */
.L_x_265:
[----:B------:R-:W-:Y:S01]  /*c510*/  PLOP3.LUT P0, PT, P1, PT, PT, 0x80, 0x0 ;  /* 0x000000000000781c */ /* 0x000fe20000f0f070 */
[----:B------:R-:W-:-:S12]  /*c520*/  BRA `(.L_x_267) ;  /* 0xfffffff400ec7947 */ /* 0x000fd8000383ffff */
.L_x_251:
[----:B0-----:R0:W1:Y:S02]  /*c530*/  SYNCS.PHASECHK.TRANS64.TRYWAIT P0, [R6+URZ], R3 ;  /* 0x00000003060075a7 */ /* 0x001064000800017f */
[----:B-1----:R-:W-:Y:S05]  /*c540*/  @!P0 NANOSLEEP.SYNCS 0x989680 ;  /* 0x009896800000895d */ /* 0x002fea0003900000 */
[----:B------:R-:W1:Y:S02]  /*c550*/  @!P0 SYNCS.PHASECHK.TRANS64 P0, [R6+URZ], R3 ;  /* 0x00000003060085a7 */ /* 0x000e64000800007f */
[----:B-1----:R-:W-:Y:S05]  /*c560*/  @!P0 BRA `(.L_x_251) ;  /* 0xfffffffc00f08947 */ /* 0x002fea000383ffff */
[----:B------:R-:W-:Y:S05]  /*c570*/  BRA `(.L_x_268) ;  /* 0xfffffff8002c7947 */ /* 0x000fea000383ffff */
.L_x_252:
[----:B0-----:R0:W1:Y:S02]  /*c580*/  SYNCS.PHASECHK.TRANS64.TRYWAIT P0, [R7+URZ], R4 ;  /* 0x00000004070075a7 */ /* 0x001064000800017f */
[----:B-1----:R-:W-:Y:S05]  /*c590*/  @!P0 NANOSLEEP.SYNCS 0x989680 ;  /* 0x009896800000895d */ /* 0x002fea0003900000 */
[----:B------:R-:W1:Y:S02]  /*c5a0*/  @!P0 SYNCS.PHASECHK.TRANS64 P0, [R7+URZ], R4 ;  /* 0x00000004070085a7 */ /* 0x000e64000800007f */
[----:B-1----:R-:W-:Y:S05]  /*c5b0*/  @!P0 BRA `(.L_x_252) ;  /* 0xfffffffc00f08947 */ /* 0x002fea000383ffff */
[----:B------:R-:W-:Y:S05]  /*c5c0*/  BRA `(.L_x_269) ;  /* 0xfffffff8003c7947 */ /* 0x000fea000383ffff */
.L_x_253:
[----:B0-----:R0:W1:Y:S02]  /*c5d0*/  SYNCS.PHASECHK.TRANS64.TRYWAIT P0, [R6+URZ], R5 ;  /* 0x00000005060075a7 */ /* 0x001064000800017f */
[----:B-1----:R-:W-:Y:S05]  /*c5e0*/  @!P0 NANOSLEEP.SYNCS 0x989680 ;  /* 0x009896800000895d */ /* 0x002fea0003900000 */
[----:B------:R-:W1:Y:S02]  /*c5f0*/  @!P0 SYNCS.PHASECHK.TRANS64 P0, [R6+URZ], R5 ;  /* 0x00000005060085a7 */ /* 0x000e64000800007f */
[----:B-1----:R-:W-:Y:S05]  /*c600*/  @!P0 BRA `(.L_x_253) ;  /* 0xfffffffc00f08947 */ /* 0x002fea000383ffff */
[----:B------:R-:W-:Y:S05]  /*c610*/  BRA `(.L_x_270) ;  /* 0xfffffff8004c7947 */ /* 0x000fea000383ffff */
.L_x_254:
[----:B0-----:R0:W1:Y:S02]  /*c620*/  SYNCS.PHASECHK.TRANS64.TRYWAIT P0, [R9+URZ], R4 ;  /* 0x00000004090075a7 */ /* 0x001064000800017f */
[----:B-1----:R-:W-:Y:S05]  /*c630*/  @!P0 NANOSLEEP.SYNCS 0x989680 ;  /* 0x009896800000895d */ /* 0x002fea0003900000 */
[----:B------:R-:W1:Y:S02]  /*c640*/  @!P0 SYNCS.PHASECHK.TRANS64 P0, [R9+URZ], R4 ;  /* 0x00000004090085a7 */ /* 0x000e64000800007f */
[----:B-1----:R-:W-:Y:S05]  /*c650*/  @!P0 BRA `(.L_x_254) ;  /* 0xfffffffc00f08947 */ /* 0x002fea000383ffff */
[----:B------:R-:W-:Y:S05]  /*c660*/  BRA `(.L_x_271) ;  /* 0xfffffff8005c7947 */ /* 0x000fea000383ffff */
.L_x_255:
[----:B0-----:R0:W1:Y:S02]  /*c670*/  SYNCS.PHASECHK.TRANS64.TRYWAIT P0, [R6+URZ], R5 ;  /* 0x00000005060075a7 */ /* 0x001064000800017f */
[----:B-1----:R-:W-:Y:S05]  /*c680*/  @!P0 NANOSLEEP.SYNCS 0x989680 ;  /* 0x009896800000895d */ /* 0x002fea0003900000 */
[----:B------:R-:W1:Y:S02]  /*c690*/  @!P0 SYNCS.PHASECHK.TRANS64 P0, [R6+URZ], R5 ;  /* 0x00000005060085a7 */ /* 0x000e64000800007f */
[----:B-1----:R-:W-:Y:S05]  /*c6a0*/  @!P0 BRA `(.L_x_255) ;  /* 0xfffffffc00f08947 */ /* 0x002fea000383ffff */
[----:B------:R-:W-:Y:S05]  /*c6b0*/  BRA `(.L_x_272) ;  /* 0xfffffff8006c7947 */ /* 0x000fea000383ffff */
.L_x_256:
[----:B0-----:R0:W1:Y:S02]  /*c6c0*/  SYNCS.PHASECHK.TRANS64.TRYWAIT P0, [R9+URZ], R4 ;  /* 0x00000004090075a7 */ /* 0x001064000800017f */
[----:B-1----:R-:W-:Y:S05]  /*c6d0*/  @!P0 NANOSLEEP.SYNCS 0x989680 ;  /* 0x009896800000895d */ /* 0x002fea0003900000 */
[----:B------:R-:W1:Y:S02]  /*c6e0*/  @!P0 SYNCS.PHASECHK.TRANS64 P0, [R9+URZ], R4 ;  /* 0x00000004090085a7 */ /* 0x000e64000800007f */
[----:B-1----:R-:W-:Y:S05]  /*c6f0*/  @!P0 BRA `(.L_x_256) ;  /* 0xfffffffc00f08947 */ /* 0x002fea000383ffff */
[----:B------:R-:W-:Y:S05]  /*c700*/  BRA `(.L_x_273) ;  /* 0xfffffff8007c7947 */ /* 0x000fea000383ffff */
.L_x_257:
[----:B0-----:R0:W1:Y:S02]  /*c710*/  SYNCS.PHASECHK.TRANS64.TRYWAIT P0, [R6+URZ], R5 ;  /* 0x00000005060075a7 */ /* 0x001064000800017f */
[----:B-1----:R-:W-:Y:S05]  /*c720*/  @!P0 NANOSLEEP.SYNCS 0x989680 ;  /* 0x009896800000895d */ /* 0x002fea0003900000 */
[----:B------:R-:W1:Y:S02]  /*c730*/  @!P0 SYNCS.PHASECHK.TRANS64 P0, [R6+URZ], R5 ;  /* 0x00000005060085a7 */ /* 0x000e64000800007f */
[----:B-1----:R-:W-:Y:S05]  /*c740*/  @!P0 BRA `(.L_x_257) ;  /* 0xfffffffc00f08947 */ /* 0x002fea000383ffff */
[----:B------:R-:W-:Y:S05]  /*c750*/  BRA `(.L_x_274) ;  /* 0xfffffff8008c7947 */ /* 0x000fea000383ffff */
.L_x_258:
[----:B0-----:R0:W1:Y:S02]  /*c760*/  SYNCS.PHASECHK.TRANS64.TRYWAIT P0, [R9+URZ], R4 ;  /* 0x00000004090075a7 */ /* 0x001064000800017f */
[----:B-1----:R-:W-:Y:S05]  /*c770*/  @!P0 NANOSLEEP.SYNCS 0x989680 ;  /* 0x009896800000895d */ /* 0x002fea0003900000 */
[----:B------:R-:W1:Y:S02]  /*c780*/  @!P0 SYNCS.PHASECHK.TRANS64 P0, [R9+URZ], R4 ;  /* 0x00000004090085a7 */ /* 0x000e64000800007f */
[----:B-1----:R-:W-:Y:S05]  /*c790*/  @!P0 BRA `(.L_x_258) ;  /* 0xfffffffc00f08947 */ /* 0x002fea000383ffff */
[----:B------:R-:W-:Y:S05]  /*c7a0*/  BRA `(.L_x_275) ;  /* 0xfffffff8009c7947 */ /* 0x000fea000383ffff */
.L_x_259:
[----:B0-----:R0:W1:Y:S02]  /*c7b0*/  SYNCS.PHASECHK.TRANS64.TRYWAIT P0, [R6+URZ], R5 ;  /* 0x00000005060075a7 */ /* 0x001064000800017f */
[----:B-1----:R-:W-:Y:S05]  /*c7c0*/  @!P0 NANOSLEEP.SYNCS 0x989680 ;  /* 0x009896800000895d */ /* 0x002fea0003900000 */
[----:B------:R-:W1:Y:S02]  /*c7d0*/  @!P0 SYNCS.PHASECHK.TRANS64 P0, [R6+URZ], R5 ;  /* 0x00000005060085a7 */ /* 0x000e64000800007f */
[----:B-1----:R-:W-:Y:S05]  /*c7e0*/  @!P0 BRA `(.L_x_259) ;  /* 0xfffffffc00f08947 */ /* 0x002fea000383ffff */
[----:B------:R-:W-:Y:S05]  /*c7f0*/  BRA `(.L_x_276) ;  /* 0xfffffff800a47947 */ /* 0x000fea000383ffff */
.L_x_277:
[----:B------:R-:W-:-:S00]  /*c800*/  BRA `(.L_x_277) ;  /* 0xfffffffc00fc7947 */ /* 0x000fc0000383ffff */
[----:B------:R-:W-:-:S00]  /*c810*/  NOP ;  /* 0x0000000000007918 */ /* 0x000fc00000000000 */
        /* <DEDUP_REMOVED lines=14> */
.L_x_278:


//--------------------- .nv.shared._ZN7cutlass13device_kernelINS_4gemm6kernel13GemmUniversalIN4cute5tupleIJiiiiEEENS1_10collective13CollectiveMmaINS1_37MainloopSm90TmaGmmaWarpSpecializedFP8ILi10ENS5_IJNS4_1CILi1EEESB_SB_EEENS1_35KernelTmaWarpSpecializedCooperativeEEENS5_IJNSA_ILi256EEENSA_ILi96EEENSA_ILi64EEEEEENS_12float_e4m3_tENS5_IJlSB_lEEESJ_SK_NS4_8TiledMMAINS4_8MMA_AtomIJNS4_4SM904GMMA30MMA_64x96x32_F32E4M3E4M3_SS_TNILNSO_7ScaleInE1ELSQ_1EEEEEENS4_6LayoutINS5_IJNSA_ILi2EEESB_SB_EEENS5_IJSB_NSA_ILi0EEESW_EEEEENS5_IJNS4_10UnderscoreESZ_SZ_EEEEENS4_13SM90_TMA_LOADENS4_14ComposedLayoutINS4_7SwizzleILi2ELi4ELi3EEENS4_18smem_ptr_flag_bitsILi8EEENST_INS5_IJNSA_ILi8EEESH_EEENS5_IJSH_SB_EEEEEEEvNS4_8identityES12_S1C_vS1D_EENS_8epilogue10collective6detail29Sm90TmaWarpSpecializedAdapterINS1G_15DefaultEpilogueISJ_SK_SK_NS1F_6thread17LinearCombinationISJ_Li1EffLNS1K_9ScaleType4KindE0ELNS_15FloatRoundStyleE2ESJ_EENS1_15EpilogueDefaultEEEEEvvEEEEvNT_6ParamsE --------------------------
	.section	.nv.shared._ZN7cutlass13device_kernelINS_4gemm6kernel13GemmUniversalIN4cute5tupleIJiiiiEEENS1_10collective13CollectiveMmaINS1_37MainloopSm90TmaGmmaWarpSpecializedFP8ILi10ENS5_IJNS4_1CILi1EEESB_SB_EEENS1_35KernelTmaWarpSpecializedCooperativeEEENS5_IJNSA_ILi256EEENSA_ILi96EEENSA_ILi64EEEEEENS_12float_e4m3_tENS5_IJlSB_lEEESJ_SK_NS4_8TiledMMAINS4_8MMA_AtomIJNS4_4SM904GMMA30MMA_64x96x32_F32E4M3E4M3_SS_TNILNSO_7ScaleInE1ELSQ_1EEEEEENS4_6LayoutINS5_IJNSA_ILi2EEESB_SB_EEENS5_IJSB_NSA_ILi0EEESW_EEEEENS5_IJNS4_10UnderscoreESZ_SZ_EEEEENS4_13SM90_TMA_LOADENS4_14ComposedLayoutINS4_7SwizzleILi2ELi4ELi3EEENS4_18smem_ptr_flag_bitsILi8EEENST_INS5_IJNSA_ILi8EEESH_EEENS5_IJSH_SB_EEEEEEEvNS4_8identityES12_S1C_vS1D_EENS_8epilogue10collective6detail29Sm90TmaWarpSpecializedAdapterINS1G_15DefaultEpilogueISJ_SK_SK_NS1F_6thread17LinearCombinationISJ_Li1EffLNS1K_9ScaleType4KindE0ELNS_15FloatRoundStyleE2ESJ_EENS1_15EpilogueDefaultEEEEEvvEEEEvNT_6ParamsE,"aw",@nobits
	.sectionflags	@""
	.align	16
	.zero		1024


//--------------------- .nv.shared.reserved.0     --------------------------
	.section	.nv.shared.reserved.0,"aw",@nobits
	.weak		__nv_reservedSMEM_offset_0_alias
	.size		__nv_reservedSMEM_offset_0_alias, 0, 0
	.other		__nv_reservedSMEM_offset_0_alias,@"STO_CUDA_RESERVED_SHARED STV_DEFAULT"
__nv_reservedSMEM_offset_0_alias:
	.zero		0


//--------------------- .nv.global                --------------------------
	.section	.nv.global,"aw",@nobits
.nv.global:
	.type		_ZN40_INTERNAL_1cf7d194_4_k_cu_1e3af7eb_128664cute1_E,@object
	.size		_ZN40_INTERNAL_1cf7d194_4_k_cu_1e3af7eb_128664cute1_E,(_ZN40_INTERNAL_1cf7d194_4_k_cu_1e3af7eb_128664cuda3std3__45__cpo6cbeginE - _ZN40_INTERNAL_1cf7d194_4_k_cu_1e3af7eb_128664cute1_E)
_ZN40_INTERNAL_1cf7d194_4_k_cu_1e3af7eb_128664cute1_E:
	.zero		1
	.type		_ZN40_INTERNAL_1cf7d194_4_k_cu_1e3af7eb_128664cuda3std3__45__cpo6cbeginE,@object
	.size		_ZN40_INTERNAL_1cf7d194_4_k_cu_1e3af7eb_128664cuda3std3__45__cpo6cbeginE,(_ZN40_INTERNAL_1cf7d194_4_k_cu_1e3af7eb_128664cuda3std3__48in_placeE - _ZN40_INTERNAL_1cf7d194_4_k_cu_1e3af7eb_128664cuda3std3__45__cpo6cbeginE)
_ZN40_INTERNAL_1cf7d194_4_k_cu_1e3af7eb_128664cuda3std3__45__cpo6cbeginE:
	.zero		1
	.type		_ZN40_INTERNAL_1cf7d194_4_k_cu_1e3af7eb_128664cuda3std3__48in_placeE,@object
	.size		_ZN40_INTERNAL_1cf7d194_4_k_cu_1e3af7eb_128664cuda3std3__48in_placeE,(_ZN40_INTERNAL_1cf7d194_4_k_cu_1e3af7eb_128664cuda3std6ranges3__45__cpo9iter_moveE - _ZN40_INTERNAL_1cf7d194_4_k_cu_1e3af7eb_128664cuda3std3__48in_placeE)
_ZN40_INTERNAL_1cf7d194_4_k_cu_1e3af7eb_128664cuda3std3__48in_placeE:
	.zero		1
	.type		_ZN40_INTERNAL_1cf7d194_4_k_cu_1e3af7eb_128664cuda3std6ranges3__45__cpo9iter_moveE,@object
	.size		_ZN40_INTERNAL_1cf7d194_4_k_cu_1e3af7eb_128664cuda3std6ranges3__45__cpo9iter_moveE,(_ZN40_INTERNAL_1cf7d194_4_k_cu_1e3af7eb_128664cuda3std3__45__cpo5beginE - _ZN40_INTERNAL_1cf7d194_4_k_cu_1e3af7eb_128664cuda3std6ranges3__45__cpo9iter_moveE)
_ZN40_INTERNAL_1cf7d194_4_k_cu_1e3af7eb_128664cuda3std6ranges3__45__cpo9iter_moveE:
	.zero		1
	.type		_ZN40_INTERNAL_1cf7d194_4_k_cu_1e3af7eb_128664cuda3std3__45__cpo5beginE,@object
	.size		_ZN40_INTERNAL_1cf7d194_4_k_cu_1e3af7eb_128664cuda3std3__45__cpo5beginE,(_ZN40_INTERNAL_1cf7d194_4_k_cu_1e3af7eb_128664cuda3std3__442_GLOBAL__N__1cf7d194_4_k_cu_1e3af7eb_128666ignoreE - _ZN40_INTERNAL_1cf7d194_4_k_cu_1e3af7eb_128664cuda3std3__45__cpo5beginE)
_ZN40_INTERNAL_1cf7d194_4_k_cu_1e3af7eb_128664cuda3std3__45__cpo5beginE:
	.zero		1
	.type		_ZN40_INTERNAL_1cf7d194_4_k_cu_1e3af7eb_128664cuda3std3__442_GLOBAL__N__1cf7d194_4_k_cu_1e3af7eb_128666ignoreE,@object
	.size		_ZN40_INTERNAL_1cf7d194_4_k_cu_1e3af7eb_128664cuda3std3__442_GLOBAL__N__1cf7d194_4_k_cu_1e3af7eb_128666ignoreE,(_ZN40_INTERNAL_1cf7d194_4_k_cu_1e3af7eb_128664cute7productE - _ZN40_INTERNAL_1cf7d194_4_k_cu_1e3af7eb_128664cuda3std3__442_GLOBAL__N__1cf7d194_4_k_cu_1e3af7eb_128666ignoreE)
_ZN40_INTERNAL_1cf7d194_4_k_cu_1e3af7eb_128664cuda3std3__442_GLOBAL__N__1cf7d194_4_k_cu_1e3af7eb_128666ignoreE:
	.zero		1
	.type		_ZN40_INTERNAL_1cf7d194_4_k_cu_1e3af7eb_128664cute7productE,@object
	.size		_ZN40_INTERNAL_1cf7d194_4_k_cu_1e3af7eb_128664cute7productE,(_ZN40_INTERNAL_1cf7d194_4_k_cu_1e3af7eb_128664cuda3std3__45__cpo3endE - _ZN40_INTERNAL_1cf7d194_4_k_cu_1e3af7eb_128664cute7productE)
_ZN40_INTERNAL_1cf7d194_4_k_cu_1e3af7eb_128664cute7productE:
	.zero		1
	.type		_ZN40_INTERNAL_1cf7d194_4_k_cu_1e3af7eb_128664cuda3std3__45__cpo3endE,@object
	.size		_ZN40_INTERNAL_1cf7d194_4_k_cu_1e3af7eb_128664cuda3std3__45__cpo3endE,(_ZN40_INTERNAL_1cf7d194_4_k_cu_1e3af7eb_128664cuda3std3__419piecewise_constructE - _ZN40_INTERNAL_1cf7d194_4_k_cu_1e3af7eb_128664cuda3std3__45__cpo3endE)
_ZN40_INTERNAL_1cf7d194_4_k_cu_1e3af7eb_128664cuda3std3__45__cpo3endE:
	.zero		1
	.type		_ZN40_INTERNAL_1cf7d194_4_k_cu_1e3af7eb_128664cuda3std3__419piecewise_constructE,@object
	.size		_ZN40_INTERNAL_1cf7d194_4_k_cu_1e3af7eb_128664cuda3std3__419piecewise_constructE,(_ZN40_INTERNAL_1cf7d194_4_k_cu_1e3af7eb_128664cuda3std3__45__cpo4cendE - _ZN40_INTERNAL_1cf7d194_4_k_cu_1e3af7eb_128664cuda3std3__419piecewise_constructE)
_ZN40_INTERNAL_1cf7d194_4_k_cu_1e3af7eb_128664cuda3std3__419piecewise_constructE:
	.zero		1
	.type		_ZN40_INTERNAL_1cf7d194_4_k_cu_1e3af7eb_128664cuda3std3__45__cpo4cendE,@object
	.size		_ZN40_INTERNAL_1cf7d194_4_k_cu_1e3af7eb_128664cuda3std3__45__cpo4cendE,(_ZN40_INTERNAL_1cf7d194_4_k_cu_1e3af7eb_128664cuda3std6ranges3__45__cpo4swapE - _ZN40_INTERNAL_1cf7d194_4_k_cu_1e3af7eb_128664cuda3std3__45__cpo4cendE)
_ZN40_INTERNAL_1cf7d194_4_k_cu_1e3af7eb_128664cuda3std3__45__cpo4cendE:
	.zero		1
	.type		_ZN40_INTERNAL_1cf7d194_4_k_cu_1e3af7eb_128664cuda3std6ranges3__45__cpo4swapE,@object
	.size		_ZN40_INTERNAL_1cf7d194_4_k_cu_1e3af7eb_128664cuda3std6ranges3__45__cpo4swapE,(.L_7 - _ZN40_INTERNAL_1cf7d194_4_k_cu_1e3af7eb_128664cuda3std6ranges3__45__cpo4swapE)
_ZN40_INTERNAL_1cf7d194_4_k_cu_1e3af7eb_128664cuda3std6ranges3__45__cpo4swapE:
	.zero		1
.L_7:


//--------------------- .nv.constant0._ZN7cutlass13device_kernelINS_4gemm6kernel13GemmUniversalIN4cute5tupleIJiiiiEEENS1_10collective13CollectiveMmaINS1_37MainloopSm90TmaGmmaWarpSpecializedFP8ILi10ENS5_IJNS4_1CILi1EEESB_SB_EEENS1_35KernelTmaWarpSpecializedCooperativeEEENS5_IJNSA_ILi256EEENSA_ILi96EEENSA_ILi64EEEEEENS_12float_e4m3_tENS5_IJlSB_lEEESJ_SK_NS4_8TiledMMAINS4_8MMA_AtomIJNS4_4SM904GMMA30MMA_64x96x32_F32E4M3E4M3_SS_TNILNSO_7ScaleInE1ELSQ_1EEEEEENS4_6LayoutINS5_IJNSA_ILi2EEESB_SB_EEENS5_IJSB_NSA_ILi0EEESW_EEEEENS5_IJNS4_10UnderscoreESZ_SZ_EEEEENS4_13SM90_TMA_LOADENS4_14ComposedLayoutINS4_7SwizzleILi2ELi4ELi3EEENS4_18smem_ptr_flag_bitsILi8EEENST_INS5_IJNSA_ILi8EEESH_EEENS5_IJSH_SB_EEEEEEEvNS4_8identityES12_S1C_vS1D_EENS_8epilogue10collective6detail29Sm90TmaWarpSpecializedAdapterINS1G_15DefaultEpilogueISJ_SK_SK_NS1F_6thread17LinearCombinationISJ_Li1EffLNS1K_9ScaleType4KindE0ELNS_15FloatRoundStyleE2ESJ_EENS1_15EpilogueDefaultEEEEEvvEEEEvNT_6ParamsE --------------------------
	.section	.nv.constant0._ZN7cutlass13device_kernelINS_4gemm6kernel13GemmUniversalIN4cute5tupleIJiiiiEEENS1_10collective13CollectiveMmaINS1_37MainloopSm90TmaGmmaWarpSpecializedFP8ILi10ENS5_IJNS4_1CILi1EEESB_SB_EEENS1_35KernelTmaWarpSpecializedCooperativeEEENS5_IJNSA_ILi256EEENSA_ILi96EEENSA_ILi64EEEEEENS_12float_e4m3_tENS5_IJlSB_lEEESJ_SK_NS4_8TiledMMAINS4_8MMA_AtomIJNS4_4SM904GMMA30MMA_64x96x32_F32E4M3E4M3_SS_TNILNSO_7ScaleInE1ELSQ_1EEEEEENS4_6LayoutINS5_IJNSA_ILi2EEESB_SB_EEENS5_IJSB_NSA_ILi0EEESW_EEEEENS5_IJNS4_10UnderscoreESZ_SZ_EEEEENS4_13SM90_TMA_LOADENS4_14ComposedLayoutINS4_7SwizzleILi2ELi4ELi3EEENS4_18smem_ptr_flag_bitsILi8EEENST_INS5_IJNSA_ILi8EEESH_EEENS5_IJSH_SB_EEEEEEEvNS4_8identityES12_S1C_vS1D_EENS_8epilogue10collective6detail29Sm90TmaWarpSpecializedAdapterINS1G_15DefaultEpilogueISJ_SK_SK_NS1F_6thread17LinearCombinationISJ_Li1EffLNS1K_9ScaleType4KindE0ELNS_15FloatRoundStyleE2ESJ_EENS1_15EpilogueDefaultEEEEEvvEEEEvNT_6ParamsE,"a",@progbits
	.sectionflags	@""
	.align	4
.nv.constant0._ZN7cutlass13device_kernelINS_4gemm6kernel13GemmUniversalIN4cute5tupleIJiiiiEEENS1_10collective13CollectiveMmaINS1_37MainloopSm90TmaGmmaWarpSpecializedFP8ILi10ENS5_IJNS4_1CILi1EEESB_SB_EEENS1_35KernelTmaWarpSpecializedCooperativeEEENS5_IJNSA_ILi256EEENSA_ILi96EEENSA_ILi64EEEEEENS_12float_e4m3_tENS5_IJlSB_lEEESJ_SK_NS4_8TiledMMAINS4_8MMA_AtomIJNS4_4SM904GMMA30MMA_64x96x32_F32E4M3E4M3_SS_TNILNSO_7ScaleInE1ELSQ_1EEEEEENS4_6LayoutINS5_IJNSA_ILi2EEESB_SB_EEENS5_IJSB_NSA_ILi0EEESW_EEEEENS5_IJNS4_10UnderscoreESZ_SZ_EEEEENS4_13SM90_TMA_LOADENS4_14ComposedLayoutINS4_7SwizzleILi2ELi4ELi3EEENS4_18smem_ptr_flag_bitsILi8EEENST_INS5_IJNSA_ILi8EEESH_EEENS5_IJSH_SB_EEEEEEEvNS4_8identityES12_S1C_vS1D_EENS_8epilogue10collective6detail29Sm90TmaWarpSpecializedAdapterINS1G_15DefaultEpilogueISJ_SK_SK_NS1F_6thread17LinearCombinationISJ_Li1EffLNS1K_9ScaleType4KindE0ELNS_15FloatRoundStyleE2ESJ_EENS1_15EpilogueDefaultEEEEEvvEEEEvNT_6ParamsE:
	.zero		1664


//--------------------- SYMBOLS --------------------------

	.type		.nv.reservedSmem.offset0,@object
	.size		.nv.reservedSmem.offset0,0x4
